//
// Generated by NVIDIA NVVM Compiler
//
// Compiler Build ID: CL-36424714
// Cuda compilation tools, release 13.0, V13.0.88
// Based on NVVM 20.0.0
//

.version 9.0
.target sm_100
.address_size 64

	// .globl	_Z16matmul_kernel_v7ILi128ELi128ELi8ELi8ELi8EEvPfS0_S0_iii
// _ZZ16matmul_kernel_v7ILi128ELi128ELi8ELi8ELi8EEvPfS0_S0_iiiE2SA has been demoted
// _ZZ16matmul_kernel_v7ILi128ELi128ELi8ELi8ELi8EEvPfS0_S0_iiiE2SB has been demoted

.visible .entry _Z16matmul_kernel_v7ILi128ELi128ELi8ELi8ELi8EEvPfS0_S0_iii(
	.param .u64 .ptr .align 1 _Z16matmul_kernel_v7ILi128ELi128ELi8ELi8ELi8EEvPfS0_S0_iii_param_0,
	.param .u64 .ptr .align 1 _Z16matmul_kernel_v7ILi128ELi128ELi8ELi8ELi8EEvPfS0_S0_iii_param_1,
	.param .u64 .ptr .align 1 _Z16matmul_kernel_v7ILi128ELi128ELi8ELi8ELi8EEvPfS0_S0_iii_param_2,
	.param .u32 _Z16matmul_kernel_v7ILi128ELi128ELi8ELi8ELi8EEvPfS0_S0_iii_param_3,
	.param .u32 _Z16matmul_kernel_v7ILi128ELi128ELi8ELi8ELi8EEvPfS0_S0_iii_param_4,
	.param .u32 _Z16matmul_kernel_v7ILi128ELi128ELi8ELi8ELi8EEvPfS0_S0_iii_param_5
)
{
	.reg .pred 	%p<220>;
	.reg .b32 	%r<472>;
	.reg .b32 	%f<478>;
	.reg .b64 	%rd<38>;
	// demoted variable
	.shared .align 4 .b8 _ZZ16matmul_kernel_v7ILi128ELi128ELi8ELi8ELi8EEvPfS0_S0_iiiE2SA[4096];
	// demoted variable
	.shared .align 4 .b8 _ZZ16matmul_kernel_v7ILi128ELi128ELi8ELi8ELi8EEvPfS0_S0_iiiE2SB[4096];
	ld.param.u32 	%r33, [_Z16matmul_kernel_v7ILi128ELi128ELi8ELi8ELi8EEvPfS0_S0_iii_param_4];
	setp.lt.s32 	%p1, %r33, 1;
	mov.f32 	%f414, 0f00000000;
	mov.f32 	%f415, %f414;
	mov.f32 	%f416, %f414;
	mov.f32 	%f417, %f414;
	mov.f32 	%f418, %f414;
	mov.f32 	%f419, %f414;
	mov.f32 	%f420, %f414;
	mov.f32 	%f421, %f414;
	mov.f32 	%f422, %f414;
	mov.f32 	%f423, %f414;
	mov.f32 	%f424, %f414;
	mov.f32 	%f425, %f414;
	mov.f32 	%f426, %f414;
	mov.f32 	%f427, %f414;
	mov.f32 	%f428, %f414;
	mov.f32 	%f429, %f414;
	mov.f32 	%f430, %f414;
	mov.f32 	%f431, %f414;
	mov.f32 	%f432, %f414;
	mov.f32 	%f433, %f414;
	mov.f32 	%f434, %f414;
	mov.f32 	%f435, %f414;
	mov.f32 	%f436, %f414;
	mov.f32 	%f437, %f414;
	mov.f32 	%f438, %f414;
	mov.f32 	%f439, %f414;
	mov.f32 	%f440, %f414;
	mov.f32 	%f441, %f414;
	mov.f32 	%f442, %f414;
	mov.f32 	%f443, %f414;
	mov.f32 	%f444, %f414;
	mov.f32 	%f445, %f414;
	mov.f32 	%f446, %f414;
	mov.f32 	%f447, %f414;
	mov.f32 	%f448, %f414;
	mov.f32 	%f449, %f414;
	mov.f32 	%f450, %f414;
	mov.f32 	%f451, %f414;
	mov.f32 	%f452, %f414;
	mov.f32 	%f453, %f414;
	mov.f32 	%f454, %f414;
	mov.f32 	%f455, %f414;
	mov.f32 	%f456, %f414;
	mov.f32 	%f457, %f414;
	mov.f32 	%f458, %f414;
	mov.f32 	%f459, %f414;
	mov.f32 	%f460, %f414;
	mov.f32 	%f461, %f414;
	mov.f32 	%f462, %f414;
	mov.f32 	%f463, %f414;
	mov.f32 	%f464, %f414;
	mov.f32 	%f465, %f414;
	mov.f32 	%f466, %f414;
	mov.f32 	%f467, %f414;
	mov.f32 	%f468, %f414;
	mov.f32 	%f469, %f414;
	mov.f32 	%f470, %f414;
	mov.f32 	%f471, %f414;
	mov.f32 	%f472, %f414;
	mov.f32 	%f473, %f414;
	mov.f32 	%f474, %f414;
	mov.f32 	%f475, %f414;
	mov.f32 	%f476, %f414;
	mov.f32 	%f477, %f414;
	@%p1 bra 	$L__BB0_24;
	mov.b32 	%r470, 0;
	mov.f32 	%f414, 0f00000000;
	mov.u32 	%r36, %tid.y;
	mov.u32 	%r37, %ntid.x;
	mov.u32 	%r38, %tid.x;
	mad.lo.s32 	%r39, %r36, %r37, %r38;
	shr.u32 	%r40, %r39, 1;
	mov.u32 	%r41, %ctaid.x;
	mul.lo.s32 	%r42, %r37, %r41;
	shl.b32 	%r43, %r42, 3;
	add.s32 	%r44, %r40, %r43;
	shl.b32 	%r46, %r39, 2;
	and.b32  	%r47, %r46, 4;
$L__BB0_2:
	ld.param.u32 	%r392, [_Z16matmul_kernel_v7ILi128ELi128ELi8ELi8ELi8EEvPfS0_S0_iii_param_4];
	ld.param.u32 	%r324, [_Z16matmul_kernel_v7ILi128ELi128ELi8ELi8ELi8EEvPfS0_S0_iii_param_3];
	ld.param.u64 	%rd32, [_Z16matmul_kernel_v7ILi128ELi128ELi8ELi8ELi8EEvPfS0_S0_iii_param_0];
	setp.ge.s32 	%p2, %r44, %r324;
	shl.b32 	%r45, %r470, 3;
	mad.lo.s32 	%r48, %r392, %r44, %r47;
	add.s32 	%r49, %r48, %r45;
	cvta.to.global.u64 	%rd13, %rd32;
	mul.wide.s32 	%rd14, %r49, 4;
	add.s64 	%rd15, %rd13, %rd14;
	ld.global.f32 	%f129, [%rd15+4];
	ld.global.v2.f32 	{%f131, %f130}, [%rd15+8];
	or.b32  	%r50, %r45, %r47;
	setp.ge.s32 	%p3, %r50, %r392;
	mov.f32 	%f413, 0f00000000;
	or.pred  	%p4, %p2, %p3;
	@%p4 bra 	$L__BB0_4;
	ld.param.u32 	%r393, [_Z16matmul_kernel_v7ILi128ELi128ELi8ELi8ELi8EEvPfS0_S0_iii_param_4];
	ld.param.u64 	%rd33, [_Z16matmul_kernel_v7ILi128ELi128ELi8ELi8ELi8EEvPfS0_S0_iii_param_0];
	cvta.to.global.u64 	%rd16, %rd33;
	mov.u32 	%r52, %tid.y;
	mov.u32 	%r53, %ntid.x;
	mov.u32 	%r54, %tid.x;
	mad.lo.s32 	%r55, %r52, %r53, %r54;
	shr.u32 	%r56, %r55, 1;
	mov.u32 	%r57, %ctaid.x;
	mul.lo.s32 	%r58, %r53, %r57;
	shl.b32 	%r59, %r58, 3;
	add.s32 	%r60, %r56, %r59;
	shl.b32 	%r61, %r55, 2;
	and.b32  	%r62, %r61, 4;
	mad.lo.s32 	%r63, %r393, %r60, %r62;
	add.s32 	%r65, %r63, %r45;
	mul.wide.s32 	%rd17, %r65, 4;
	add.s64 	%rd18, %rd16, %rd17;
	ld.global.f32 	%f413, [%rd18];
$L__BB0_4:
	ld.param.u32 	%r394, [_Z16matmul_kernel_v7ILi128ELi128ELi8ELi8ELi8EEvPfS0_S0_iii_param_4];
	ld.param.u32 	%r325, [_Z16matmul_kernel_v7ILi128ELi128ELi8ELi8ELi8EEvPfS0_S0_iii_param_3];
	mov.u32 	%r66, %tid.y;
	mov.u32 	%r67, %ntid.x;
	mov.u32 	%r68, %tid.x;
	mad.lo.s32 	%r69, %r66, %r67, %r68;
	shr.u32 	%r70, %r69, 1;
	mov.u32 	%r71, %ctaid.x;
	mul.lo.s32 	%r72, %r67, %r71;
	shl.b32 	%r73, %r72, 3;
	add.s32 	%r74, %r70, %r73;
	setp.lt.s32 	%p5, %r74, %r325;
	shl.b32 	%r75, %r69, 9;
	and.b32  	%r76, %r75, 512;
	add.s32 	%r77, %r76, %r70;
	shl.b32 	%r78, %r77, 2;
	mov.u32 	%r79, _ZZ16matmul_kernel_v7ILi128ELi128ELi8ELi8ELi8EEvPfS0_S0_iiiE2SA;
	add.s32 	%r80, %r79, %r78;
	st.shared.f32 	[%r80], %f413;
	shl.b32 	%r82, %r69, 2;
	and.b32  	%r83, %r82, 4;
	or.b32  	%r84, %r45, %r83;
	add.s32 	%r86, %r84, 1;
	setp.lt.s32 	%p6, %r86, %r394;
	and.pred  	%p7, %p5, %p6;
	@%p7 bra 	$L__BB0_6;
	mov.b32 	%r98, 0;
	st.shared.u32 	[%r80+512], %r98;
	bra.uni 	$L__BB0_7;
$L__BB0_6:
	mov.u32 	%r101, %tid.x;
	mad.lo.s32 	%r102, %r66, %r67, %r101;
	shl.b32 	%r103, %r102, 9;
	and.b32  	%r104, %r103, 512;
	shr.u32 	%r105, %r102, 1;
	add.s32 	%r106, %r104, %r105;
	shl.b32 	%r107, %r106, 2;
	mov.u32 	%r108, _ZZ16matmul_kernel_v7ILi128ELi128ELi8ELi8ELi8EEvPfS0_S0_iiiE2SA;
	add.s32 	%r109, %r108, %r107;
	st.shared.f32 	[%r109+512], %f129;
$L__BB0_7:
	ld.param.u32 	%r395, [_Z16matmul_kernel_v7ILi128ELi128ELi8ELi8ELi8EEvPfS0_S0_iii_param_4];
	ld.param.u32 	%r326, [_Z16matmul_kernel_v7ILi128ELi128ELi8ELi8ELi8EEvPfS0_S0_iii_param_3];
	add.s32 	%r117, %r70, %r73;
	setp.lt.s32 	%p8, %r117, %r326;
	shl.b32 	%r118, %r470, 3;
	shl.b32 	%r119, %r69, 2;
	and.b32  	%r120, %r119, 4;
	or.b32  	%r121, %r118, %r120;
	add.s32 	%r123, %r121, 2;
	setp.lt.s32 	%p9, %r123, %r395;
	and.pred  	%p10, %p8, %p9;
	@%p10 bra 	$L__BB0_9;
	mov.u32 	%r125, %ntid.x;
	mov.u32 	%r126, %tid.x;
	mad.lo.s32 	%r127, %r66, %r125, %r126;
	shl.b32 	%r128, %r127, 9;
	and.b32  	%r129, %r128, 512;
	shr.u32 	%r130, %r127, 1;
	add.s32 	%r131, %r129, %r130;
	shl.b32 	%r132, %r131, 2;
	mov.u32 	%r133, _ZZ16matmul_kernel_v7ILi128ELi128ELi8ELi8ELi8EEvPfS0_S0_iiiE2SA;
	add.s32 	%r134, %r133, %r132;
	mov.b32 	%r135, 0;
	st.shared.u32 	[%r134+1024], %r135;
	bra.uni 	$L__BB0_10;
$L__BB0_9:
	mov.u32 	%r137, %ntid.x;
	mov.u32 	%r138, %tid.x;
	mad.lo.s32 	%r139, %r66, %r137, %r138;
	shl.b32 	%r140, %r139, 9;
	and.b32  	%r141, %r140, 512;
	shr.u32 	%r142, %r139, 1;
	add.s32 	%r143, %r141, %r142;
	shl.b32 	%r144, %r143, 2;
	mov.u32 	%r145, _ZZ16matmul_kernel_v7ILi128ELi128ELi8ELi8ELi8EEvPfS0_S0_iiiE2SA;
	add.s32 	%r146, %r145, %r144;
	st.shared.f32 	[%r146+1024], %f131;
$L__BB0_10:
	ld.param.u32 	%r396, [_Z16matmul_kernel_v7ILi128ELi128ELi8ELi8ELi8EEvPfS0_S0_iii_param_4];
	ld.param.u32 	%r327, [_Z16matmul_kernel_v7ILi128ELi128ELi8ELi8ELi8EEvPfS0_S0_iii_param_3];
	mov.u32 	%r148, %ntid.x;
	mov.u32 	%r149, %tid.x;
	mad.lo.s32 	%r150, %r66, %r148, %r149;
	shr.u32 	%r151, %r150, 1;
	add.s32 	%r152, %r151, %r73;
	setp.lt.s32 	%p11, %r152, %r327;
	shl.b32 	%r154, %r150, 2;
	and.b32  	%r155, %r154, 4;
	or.b32  	%r156, %r118, %r155;
	add.s32 	%r158, %r156, 3;
	setp.lt.s32 	%p12, %r158, %r396;
	and.pred  	%p13, %p11, %p12;
	@%p13 bra 	$L__BB0_12;
	shl.b32 	%r163, %r150, 9;
	and.b32  	%r164, %r163, 512;
	add.s32 	%r166, %r164, %r151;
	shl.b32 	%r167, %r166, 2;
	mov.u32 	%r168, _ZZ16matmul_kernel_v7ILi128ELi128ELi8ELi8ELi8EEvPfS0_S0_iiiE2SA;
	add.s32 	%r169, %r168, %r167;
	mov.b32 	%r170, 0;
	st.shared.u32 	[%r169+1536], %r170;
	bra.uni 	$L__BB0_13;
$L__BB0_12:
	shl.b32 	%r175, %r150, 9;
	and.b32  	%r176, %r175, 512;
	add.s32 	%r178, %r176, %r151;
	shl.b32 	%r179, %r178, 2;
	mov.u32 	%r180, _ZZ16matmul_kernel_v7ILi128ELi128ELi8ELi8ELi8EEvPfS0_S0_iiiE2SA;
	add.s32 	%r181, %r180, %r179;
	st.shared.f32 	[%r181+1536], %f130;
$L__BB0_13:
	ld.param.u32 	%r402, [_Z16matmul_kernel_v7ILi128ELi128ELi8ELi8ELi8EEvPfS0_S0_iii_param_5];
	ld.param.u32 	%r397, [_Z16matmul_kernel_v7ILi128ELi128ELi8ELi8ELi8EEvPfS0_S0_iii_param_4];
	ld.param.u64 	%rd34, [_Z16matmul_kernel_v7ILi128ELi128ELi8ELi8ELi8EEvPfS0_S0_iii_param_1];
	mov.u32 	%r183, %tid.y;
	mad.lo.s32 	%r185, %r183, %r148, %r149;
	shl.b32 	%r186, %r185, 2;
	and.b32  	%r187, %r186, 124;
	mov.u32 	%r188, %ntid.y;
	mov.u32 	%r189, %ctaid.y;
	mul.lo.s32 	%r190, %r188, %r189;
	shl.b32 	%r6, %r190, 3;
	add.s32 	%r191, %r187, %r6;
	setp.lt.s32 	%p14, %r191, %r402;
	shr.u32 	%r192, %r185, 5;
	add.s32 	%r7, %r118, %r192;
	mad.lo.s32 	%r194, %r7, %r402, %r191;
	cvta.to.global.u64 	%rd19, %rd34;
	mul.wide.s32 	%rd20, %r194, 4;
	add.s64 	%rd21, %rd19, %rd20;
	ld.global.v4.f32 	{%f265, %f266, %f267, %f268}, [%rd21];
	shl.b32 	%r195, %r185, 4;
	mov.u32 	%r196, _ZZ16matmul_kernel_v7ILi128ELi128ELi8ELi8ELi8EEvPfS0_S0_iiiE2SB;
	add.s32 	%r197, %r196, %r195;
	st.shared.v4.f32 	[%r197], {%f265, %f266, %f267, %f268};
	setp.lt.s32 	%p15, %r7, %r397;
	and.pred  	%p16, %p15, %p14;
	@%p16 bra 	$L__BB0_15;
	mov.u32 	%r199, %ntid.x;
	mov.u32 	%r200, %tid.x;
	mad.lo.s32 	%r201, %r183, %r199, %r200;
	shl.b32 	%r202, %r201, 4;
	add.s32 	%r204, %r196, %r202;
	mov.b32 	%r205, 0;
	st.shared.u32 	[%r204], %r205;
$L__BB0_15:
	ld.param.u32 	%r403, [_Z16matmul_kernel_v7ILi128ELi128ELi8ELi8ELi8EEvPfS0_S0_iii_param_5];
	ld.param.u32 	%r398, [_Z16matmul_kernel_v7ILi128ELi128ELi8ELi8ELi8EEvPfS0_S0_iii_param_4];
	setp.lt.s32 	%p17, %r7, %r398;
	mov.u32 	%r208, %tid.x;
	mad.lo.s32 	%r209, %r183, %r148, %r208;
	shl.b32 	%r210, %r209, 2;
	and.b32  	%r211, %r210, 124;
	add.s32 	%r212, %r211, %r6;
	add.s32 	%r213, %r212, 1;
	setp.lt.s32 	%p18, %r213, %r403;
	and.pred  	%p19, %p17, %p18;
	@%p19 bra 	$L__BB0_17;
	mov.u32 	%r215, %ntid.x;
	mad.lo.s32 	%r217, %r183, %r215, %r208;
	shl.b32 	%r218, %r217, 4;
	add.s32 	%r220, %r196, %r218;
	mov.b32 	%r221, 0;
	st.shared.u32 	[%r220+4], %r221;
$L__BB0_17:
	ld.param.u32 	%r404, [_Z16matmul_kernel_v7ILi128ELi128ELi8ELi8ELi8EEvPfS0_S0_iii_param_5];
	ld.param.u32 	%r399, [_Z16matmul_kernel_v7ILi128ELi128ELi8ELi8ELi8EEvPfS0_S0_iii_param_4];
	mov.u32 	%r224, %ntid.x;
	mad.lo.s32 	%r226, %r183, %r224, %r208;
	shr.u32 	%r227, %r226, 5;
	add.s32 	%r228, %r118, %r227;
	setp.lt.s32 	%p20, %r228, %r399;
	shl.b32 	%r229, %r226, 2;
	and.b32  	%r230, %r229, 124;
	add.s32 	%r231, %r230, %r6;
	add.s32 	%r232, %r231, 2;
	setp.lt.s32 	%p21, %r232, %r404;
	and.pred  	%p22, %p20, %p21;
	@%p22 bra 	$L__BB0_19;
	shl.b32 	%r237, %r226, 4;
	mov.u32 	%r238, _ZZ16matmul_kernel_v7ILi128ELi128ELi8ELi8ELi8EEvPfS0_S0_iiiE2SB;
	add.s32 	%r239, %r238, %r237;
	mov.b32 	%r240, 0;
	st.shared.u32 	[%r239+8], %r240;
$L__BB0_19:
	ld.param.u32 	%r405, [_Z16matmul_kernel_v7ILi128ELi128ELi8ELi8ELi8EEvPfS0_S0_iii_param_5];
	ld.param.u32 	%r400, [_Z16matmul_kernel_v7ILi128ELi128ELi8ELi8ELi8EEvPfS0_S0_iii_param_4];
	mov.u32 	%r244, %tid.x;
	mad.lo.s32 	%r245, %r183, %r224, %r244;
	shr.u32 	%r246, %r245, 5;
	add.s32 	%r247, %r118, %r246;
	setp.lt.s32 	%p23, %r247, %r400;
	shl.b32 	%r248, %r245, 2;
	and.b32  	%r249, %r248, 124;
	add.s32 	%r250, %r249, %r6;
	add.s32 	%r251, %r250, 3;
	setp.lt.s32 	%p24, %r251, %r405;
	and.pred  	%p25, %p23, %p24;
	@%p25 bra 	$L__BB0_21;
	shl.b32 	%r256, %r245, 4;
	mov.u32 	%r257, _ZZ16matmul_kernel_v7ILi128ELi128ELi8ELi8ELi8EEvPfS0_S0_iiiE2SB;
	add.s32 	%r258, %r257, %r256;
	mov.b32 	%r259, 0;
	st.shared.u32 	[%r258+12], %r259;
$L__BB0_21:
	bar.sync 	0;
	mov.b32 	%r471, 0;
$L__BB0_22:
	shl.b32 	%r261, %r471, 7;
	mov.u32 	%r262, %tid.x;
	shl.b32 	%r263, %r262, 3;
	add.s32 	%r264, %r261, %r263;
	shl.b32 	%r265, %r264, 2;
	mov.u32 	%r266, _ZZ16matmul_kernel_v7ILi128ELi128ELi8ELi8ELi8EEvPfS0_S0_iiiE2SA;
	add.s32 	%r267, %r266, %r265;
	ld.shared.v4.f32 	{%f269, %f270, %f271, %f272}, [%r267];
	ld.shared.v4.f32 	{%f273, %f274, %f275, %f276}, [%r267+16];
	mov.u32 	%r268, %tid.y;
	shl.b32 	%r269, %r268, 3;
	add.s32 	%r270, %r261, %r269;
	shl.b32 	%r271, %r270, 2;
	mov.u32 	%r272, _ZZ16matmul_kernel_v7ILi128ELi128ELi8ELi8ELi8EEvPfS0_S0_iiiE2SB;
	add.s32 	%r273, %r272, %r271;
	ld.shared.v4.f32 	{%f277, %f278, %f279, %f280}, [%r273];
	ld.shared.v4.f32 	{%f281, %f282, %f283, %f284}, [%r273+16];
	fma.rn.f32 	%f457, %f269, %f277, %f457;
	fma.rn.f32 	%f456, %f269, %f278, %f456;
	fma.rn.f32 	%f455, %f269, %f279, %f455;
	fma.rn.f32 	%f454, %f269, %f280, %f454;
	fma.rn.f32 	%f453, %f269, %f281, %f453;
	fma.rn.f32 	%f452, %f269, %f282, %f452;
	fma.rn.f32 	%f451, %f269, %f283, %f451;
	fma.rn.f32 	%f450, %f269, %f284, %f450;
	fma.rn.f32 	%f449, %f270, %f277, %f449;
	fma.rn.f32 	%f448, %f270, %f278, %f448;
	fma.rn.f32 	%f447, %f270, %f279, %f447;
	fma.rn.f32 	%f446, %f270, %f280, %f446;
	fma.rn.f32 	%f445, %f270, %f281, %f445;
	fma.rn.f32 	%f444, %f270, %f282, %f444;
	fma.rn.f32 	%f443, %f270, %f283, %f443;
	fma.rn.f32 	%f442, %f270, %f284, %f442;
	fma.rn.f32 	%f441, %f271, %f277, %f441;
	fma.rn.f32 	%f440, %f271, %f278, %f440;
	fma.rn.f32 	%f439, %f271, %f279, %f439;
	fma.rn.f32 	%f438, %f271, %f280, %f438;
	fma.rn.f32 	%f437, %f271, %f281, %f437;
	fma.rn.f32 	%f436, %f271, %f282, %f436;
	fma.rn.f32 	%f435, %f271, %f283, %f435;
	fma.rn.f32 	%f434, %f271, %f284, %f434;
	fma.rn.f32 	%f433, %f272, %f277, %f433;
	fma.rn.f32 	%f432, %f272, %f278, %f432;
	fma.rn.f32 	%f431, %f272, %f279, %f431;
	fma.rn.f32 	%f430, %f272, %f280, %f430;
	fma.rn.f32 	%f429, %f272, %f281, %f429;
	fma.rn.f32 	%f428, %f272, %f282, %f428;
	fma.rn.f32 	%f427, %f272, %f283, %f427;
	fma.rn.f32 	%f426, %f272, %f284, %f426;
	fma.rn.f32 	%f425, %f273, %f277, %f425;
	fma.rn.f32 	%f424, %f273, %f278, %f424;
	fma.rn.f32 	%f423, %f273, %f279, %f423;
	fma.rn.f32 	%f422, %f273, %f280, %f422;
	fma.rn.f32 	%f421, %f273, %f281, %f421;
	fma.rn.f32 	%f420, %f273, %f282, %f420;
	fma.rn.f32 	%f419, %f273, %f283, %f419;
	fma.rn.f32 	%f418, %f273, %f284, %f418;
	fma.rn.f32 	%f417, %f274, %f277, %f417;
	fma.rn.f32 	%f416, %f274, %f278, %f416;
	fma.rn.f32 	%f415, %f274, %f279, %f415;
	fma.rn.f32 	%f414, %f274, %f280, %f414;
	fma.rn.f32 	%f458, %f274, %f281, %f458;
	fma.rn.f32 	%f459, %f274, %f282, %f459;
	fma.rn.f32 	%f460, %f274, %f283, %f460;
	fma.rn.f32 	%f461, %f274, %f284, %f461;
	fma.rn.f32 	%f462, %f275, %f277, %f462;
	fma.rn.f32 	%f463, %f275, %f278, %f463;
	fma.rn.f32 	%f464, %f275, %f279, %f464;
	fma.rn.f32 	%f465, %f275, %f280, %f465;
	fma.rn.f32 	%f466, %f275, %f281, %f466;
	fma.rn.f32 	%f467, %f275, %f282, %f467;
	fma.rn.f32 	%f468, %f275, %f283, %f468;
	fma.rn.f32 	%f469, %f275, %f284, %f469;
	fma.rn.f32 	%f470, %f276, %f277, %f470;
	fma.rn.f32 	%f471, %f276, %f278, %f471;
	fma.rn.f32 	%f472, %f276, %f279, %f472;
	fma.rn.f32 	%f473, %f276, %f280, %f473;
	fma.rn.f32 	%f474, %f276, %f281, %f474;
	fma.rn.f32 	%f475, %f276, %f282, %f475;
	fma.rn.f32 	%f476, %f276, %f283, %f476;
	fma.rn.f32 	%f477, %f276, %f284, %f477;
	add.s32 	%r471, %r471, 1;
	setp.ne.s32 	%p26, %r471, 8;
	@%p26 bra 	$L__BB0_22;
	ld.param.u32 	%r401, [_Z16matmul_kernel_v7ILi128ELi128ELi8ELi8ELi8EEvPfS0_S0_iii_param_4];
	bar.sync 	0;
	add.s32 	%r470, %r470, 1;
	add.s32 	%r274, %r401, 7;
	shr.u32 	%r275, %r274, 3;
	setp.eq.s32 	%p27, %r470, %r275;
	@%p27 bra 	$L__BB0_24;
	bra.uni 	$L__BB0_2;
$L__BB0_24:
	ld.param.u32 	%r406, [_Z16matmul_kernel_v7ILi128ELi128ELi8ELi8ELi8EEvPfS0_S0_iii_param_5];
	ld.param.u32 	%r328, [_Z16matmul_kernel_v7ILi128ELi128ELi8ELi8ELi8EEvPfS0_S0_iii_param_3];
	ld.param.u64 	%rd35, [_Z16matmul_kernel_v7ILi128ELi128ELi8ELi8ELi8EEvPfS0_S0_iii_param_2];
	mov.u32 	%r276, %tid.y;
	shl.b32 	%r277, %r276, 3;
	mov.u32 	%r278, %tid.x;
	shl.b32 	%r279, %r278, 3;
	mov.u32 	%r280, %ntid.x;
	mov.u32 	%r281, %ctaid.x;
	mul.lo.s32 	%r282, %r280, %r281;
	shl.b32 	%r1, %r282, 3;
	add.s32 	%r283, %r1, %r279;
	mov.u32 	%r284, %ntid.y;
	mov.u32 	%r285, %ctaid.y;
	mul.lo.s32 	%r286, %r284, %r285;
	shl.b32 	%r2, %r286, 3;
	add.s32 	%r288, %r2, %r277;
	setp.lt.s32 	%p28, %r1, %r328;
	mad.lo.s32 	%r3, %r283, %r406, %r288;
	setp.lt.s32 	%p29, %r2, %r406;
	and.pred  	%p30, %p28, %p29;
	cvta.to.global.u64 	%rd22, %rd35;
	mul.wide.s32 	%rd23, %r3, 4;
	add.s64 	%rd1, %rd22, %rd23;
	@%p30 bra 	$L__BB0_25;
	bra.uni 	$L__BB0_26;
$L__BB0_25:
	st.global.f32 	[%rd1], %f457;
$L__BB0_26:
	ld.param.u32 	%r407, [_Z16matmul_kernel_v7ILi128ELi128ELi8ELi8ELi8EEvPfS0_S0_iii_param_5];
	ld.param.u32 	%r329, [_Z16matmul_kernel_v7ILi128ELi128ELi8ELi8ELi8EEvPfS0_S0_iii_param_3];
	setp.ge.s32 	%p31, %r1, %r329;
	add.s32 	%r11, %r2, 1;
	setp.ge.s32 	%p32, %r11, %r407;
	or.pred  	%p33, %p31, %p32;
	@%p33 bra 	$L__BB0_28;
	st.global.f32 	[%rd1+4], %f456;
$L__BB0_28:
	ld.param.u32 	%r408, [_Z16matmul_kernel_v7ILi128ELi128ELi8ELi8ELi8EEvPfS0_S0_iii_param_5];
	ld.param.u32 	%r330, [_Z16matmul_kernel_v7ILi128ELi128ELi8ELi8ELi8EEvPfS0_S0_iii_param_3];
	setp.ge.s32 	%p34, %r1, %r330;
	or.b32  	%r12, %r2, 2;
	setp.ge.s32 	%p35, %r12, %r408;
	or.pred  	%p36, %p34, %p35;
	@%p36 bra 	$L__BB0_30;
	st.global.f32 	[%rd1+8], %f455;
$L__BB0_30:
	ld.param.u32 	%r409, [_Z16matmul_kernel_v7ILi128ELi128ELi8ELi8ELi8EEvPfS0_S0_iii_param_5];
	ld.param.u32 	%r331, [_Z16matmul_kernel_v7ILi128ELi128ELi8ELi8ELi8EEvPfS0_S0_iii_param_3];
	setp.ge.s32 	%p37, %r1, %r331;
	or.b32  	%r13, %r2, 3;
	setp.ge.s32 	%p38, %r13, %r409;
	or.pred  	%p39, %p37, %p38;
	@%p39 bra 	$L__BB0_32;
	st.global.f32 	[%rd1+12], %f454;
$L__BB0_32:
	ld.param.u32 	%r410, [_Z16matmul_kernel_v7ILi128ELi128ELi8ELi8ELi8EEvPfS0_S0_iii_param_5];
	ld.param.u32 	%r332, [_Z16matmul_kernel_v7ILi128ELi128ELi8ELi8ELi8EEvPfS0_S0_iii_param_3];
	setp.ge.s32 	%p40, %r1, %r332;
	or.b32  	%r14, %r2, 4;
	setp.ge.s32 	%p41, %r14, %r410;
	or.pred  	%p42, %p40, %p41;
	@%p42 bra 	$L__BB0_34;
	st.global.f32 	[%rd1+16], %f453;
$L__BB0_34:
	ld.param.u32 	%r411, [_Z16matmul_kernel_v7ILi128ELi128ELi8ELi8ELi8EEvPfS0_S0_iii_param_5];
	ld.param.u32 	%r333, [_Z16matmul_kernel_v7ILi128ELi128ELi8ELi8ELi8EEvPfS0_S0_iii_param_3];
	setp.ge.s32 	%p43, %r1, %r333;
	or.b32  	%r15, %r2, 5;
	setp.ge.s32 	%p44, %r15, %r411;
	or.pred  	%p45, %p43, %p44;
	@%p45 bra 	$L__BB0_36;
	st.global.f32 	[%rd1+20], %f452;
$L__BB0_36:
	ld.param.u32 	%r412, [_Z16matmul_kernel_v7ILi128ELi128ELi8ELi8ELi8EEvPfS0_S0_iii_param_5];
	ld.param.u32 	%r334, [_Z16matmul_kernel_v7ILi128ELi128ELi8ELi8ELi8EEvPfS0_S0_iii_param_3];
	setp.ge.s32 	%p46, %r1, %r334;
	or.b32  	%r16, %r2, 6;
	setp.ge.s32 	%p47, %r16, %r412;
	or.pred  	%p48, %p46, %p47;
	@%p48 bra 	$L__BB0_38;
	st.global.f32 	[%rd1+24], %f451;
$L__BB0_38:
	ld.param.u32 	%r413, [_Z16matmul_kernel_v7ILi128ELi128ELi8ELi8ELi8EEvPfS0_S0_iii_param_5];
	ld.param.u32 	%r335, [_Z16matmul_kernel_v7ILi128ELi128ELi8ELi8ELi8EEvPfS0_S0_iii_param_3];
	setp.ge.s32 	%p49, %r1, %r335;
	or.b32  	%r17, %r2, 7;
	setp.ge.s32 	%p50, %r17, %r413;
	or.pred  	%p51, %p49, %p50;
	@%p51 bra 	$L__BB0_40;
	st.global.f32 	[%rd1+28], %f450;
$L__BB0_40:
	ld.param.u32 	%r414, [_Z16matmul_kernel_v7ILi128ELi128ELi8ELi8ELi8EEvPfS0_S0_iii_param_5];
	ld.param.u32 	%r336, [_Z16matmul_kernel_v7ILi128ELi128ELi8ELi8ELi8EEvPfS0_S0_iii_param_3];
	ld.param.u64 	%rd36, [_Z16matmul_kernel_v7ILi128ELi128ELi8ELi8ELi8EEvPfS0_S0_iii_param_2];
	setp.ge.s32 	%p52, %r2, %r414;
	add.s32 	%r19, %r1, 1;
	setp.ge.s32 	%p53, %r19, %r336;
	add.s32 	%r20, %r3, %r414;
	cvta.to.global.u64 	%rd24, %rd36;
	mul.wide.s32 	%rd25, %r20, 4;
	add.s64 	%rd2, %rd24, %rd25;
	or.pred  	%p54, %p53, %p52;
	@%p54 bra 	$L__BB0_42;
	st.global.f32 	[%rd2], %f449;
$L__BB0_42:
	ld.param.u32 	%r415, [_Z16matmul_kernel_v7ILi128ELi128ELi8ELi8ELi8EEvPfS0_S0_iii_param_5];
	ld.param.u32 	%r337, [_Z16matmul_kernel_v7ILi128ELi128ELi8ELi8ELi8EEvPfS0_S0_iii_param_3];
	setp.ge.s32 	%p55, %r19, %r337;
	setp.ge.s32 	%p56, %r11, %r415;
	or.pred  	%p57, %p55, %p56;
	@%p57 bra 	$L__BB0_44;
	st.global.f32 	[%rd2+4], %f448;
$L__BB0_44:
	ld.param.u32 	%r416, [_Z16matmul_kernel_v7ILi128ELi128ELi8ELi8ELi8EEvPfS0_S0_iii_param_5];
	ld.param.u32 	%r338, [_Z16matmul_kernel_v7ILi128ELi128ELi8ELi8ELi8EEvPfS0_S0_iii_param_3];
	setp.ge.s32 	%p58, %r19, %r338;
	setp.ge.s32 	%p59, %r12, %r416;
	or.pred  	%p60, %p58, %p59;
	@%p60 bra 	$L__BB0_46;
	st.global.f32 	[%rd2+8], %f447;
$L__BB0_46:
	ld.param.u32 	%r417, [_Z16matmul_kernel_v7ILi128ELi128ELi8ELi8ELi8EEvPfS0_S0_iii_param_5];
	ld.param.u32 	%r339, [_Z16matmul_kernel_v7ILi128ELi128ELi8ELi8ELi8EEvPfS0_S0_iii_param_3];
	setp.ge.s32 	%p61, %r19, %r339;
	setp.ge.s32 	%p62, %r13, %r417;
	or.pred  	%p63, %p61, %p62;
	@%p63 bra 	$L__BB0_48;
	st.global.f32 	[%rd2+12], %f446;
$L__BB0_48:
	ld.param.u32 	%r418, [_Z16matmul_kernel_v7ILi128ELi128ELi8ELi8ELi8EEvPfS0_S0_iii_param_5];
	ld.param.u32 	%r340, [_Z16matmul_kernel_v7ILi128ELi128ELi8ELi8ELi8EEvPfS0_S0_iii_param_3];
	setp.ge.s32 	%p64, %r19, %r340;
	setp.ge.s32 	%p65, %r14, %r418;
	or.pred  	%p66, %p64, %p65;
	@%p66 bra 	$L__BB0_50;
	st.global.f32 	[%rd2+16], %f445;
$L__BB0_50:
	ld.param.u32 	%r419, [_Z16matmul_kernel_v7ILi128ELi128ELi8ELi8ELi8EEvPfS0_S0_iii_param_5];
	ld.param.u32 	%r341, [_Z16matmul_kernel_v7ILi128ELi128ELi8ELi8ELi8EEvPfS0_S0_iii_param_3];
	setp.ge.s32 	%p67, %r19, %r341;
	setp.ge.s32 	%p68, %r15, %r419;
	or.pred  	%p69, %p67, %p68;
	@%p69 bra 	$L__BB0_52;
	st.global.f32 	[%rd2+20], %f444;
$L__BB0_52:
	ld.param.u32 	%r420, [_Z16matmul_kernel_v7ILi128ELi128ELi8ELi8ELi8EEvPfS0_S0_iii_param_5];
	ld.param.u32 	%r342, [_Z16matmul_kernel_v7ILi128ELi128ELi8ELi8ELi8EEvPfS0_S0_iii_param_3];
	setp.ge.s32 	%p70, %r19, %r342;
	setp.ge.s32 	%p71, %r16, %r420;
	or.pred  	%p72, %p70, %p71;
	@%p72 bra 	$L__BB0_54;
	st.global.f32 	[%rd2+24], %f443;
$L__BB0_54:
	ld.param.u32 	%r421, [_Z16matmul_kernel_v7ILi128ELi128ELi8ELi8ELi8EEvPfS0_S0_iii_param_5];
	ld.param.u32 	%r343, [_Z16matmul_kernel_v7ILi128ELi128ELi8ELi8ELi8EEvPfS0_S0_iii_param_3];
	setp.ge.s32 	%p73, %r19, %r343;
	setp.ge.s32 	%p74, %r17, %r421;
	or.pred  	%p75, %p73, %p74;
	@%p75 bra 	$L__BB0_56;
	st.global.f32 	[%rd2+28], %f442;
$L__BB0_56:
	ld.param.u32 	%r422, [_Z16matmul_kernel_v7ILi128ELi128ELi8ELi8ELi8EEvPfS0_S0_iii_param_5];
	ld.param.u32 	%r344, [_Z16matmul_kernel_v7ILi128ELi128ELi8ELi8ELi8EEvPfS0_S0_iii_param_3];
	ld.param.u64 	%rd37, [_Z16matmul_kernel_v7ILi128ELi128ELi8ELi8ELi8EEvPfS0_S0_iii_param_2];
	setp.ge.s32 	%p76, %r2, %r422;
	add.s32 	%r21, %r1, 2;
	setp.ge.s32 	%p77, %r21, %r344;
	add.s32 	%r22, %r20, %r422;
	cvta.to.global.u64 	%rd3, %rd37;
	mul.wide.s32 	%rd26, %r22, 4;
	add.s64 	%rd4, %rd3, %rd26;
	or.pred  	%p78, %p77, %p76;
	@%p78 bra 	$L__BB0_58;
	st.global.f32 	[%rd4], %f441;
$L__BB0_58:
	ld.param.u32 	%r423, [_Z16matmul_kernel_v7ILi128ELi128ELi8ELi8ELi8EEvPfS0_S0_iii_param_5];
	ld.param.u32 	%r345, [_Z16matmul_kernel_v7ILi128ELi128ELi8ELi8ELi8EEvPfS0_S0_iii_param_3];
	setp.ge.s32 	%p79, %r21, %r345;
	setp.ge.s32 	%p80, %r11, %r423;
	or.pred  	%p81, %p79, %p80;
	@%p81 bra 	$L__BB0_60;
	st.global.f32 	[%rd4+4], %f440;
$L__BB0_60:
	ld.param.u32 	%r424, [_Z16matmul_kernel_v7ILi128ELi128ELi8ELi8ELi8EEvPfS0_S0_iii_param_5];
	ld.param.u32 	%r346, [_Z16matmul_kernel_v7ILi128ELi128ELi8ELi8ELi8EEvPfS0_S0_iii_param_3];
	setp.ge.s32 	%p82, %r21, %r346;
	setp.ge.s32 	%p83, %r12, %r424;
	or.pred  	%p84, %p82, %p83;
	@%p84 bra 	$L__BB0_62;
	st.global.f32 	[%rd4+8], %f439;
$L__BB0_62:
	ld.param.u32 	%r425, [_Z16matmul_kernel_v7ILi128ELi128ELi8ELi8ELi8EEvPfS0_S0_iii_param_5];
	ld.param.u32 	%r347, [_Z16matmul_kernel_v7ILi128ELi128ELi8ELi8ELi8EEvPfS0_S0_iii_param_3];
	setp.ge.s32 	%p85, %r21, %r347;
	setp.ge.s32 	%p86, %r13, %r425;
	or.pred  	%p87, %p85, %p86;
	@%p87 bra 	$L__BB0_64;
	st.global.f32 	[%rd4+12], %f438;
$L__BB0_64:
	ld.param.u32 	%r426, [_Z16matmul_kernel_v7ILi128ELi128ELi8ELi8ELi8EEvPfS0_S0_iii_param_5];
	ld.param.u32 	%r348, [_Z16matmul_kernel_v7ILi128ELi128ELi8ELi8ELi8EEvPfS0_S0_iii_param_3];
	setp.ge.s32 	%p88, %r21, %r348;
	setp.ge.s32 	%p89, %r14, %r426;
	or.pred  	%p90, %p88, %p89;
	@%p90 bra 	$L__BB0_66;
	st.global.f32 	[%rd4+16], %f437;
$L__BB0_66:
	ld.param.u32 	%r427, [_Z16matmul_kernel_v7ILi128ELi128ELi8ELi8ELi8EEvPfS0_S0_iii_param_5];
	ld.param.u32 	%r349, [_Z16matmul_kernel_v7ILi128ELi128ELi8ELi8ELi8EEvPfS0_S0_iii_param_3];
	setp.ge.s32 	%p91, %r21, %r349;
	setp.ge.s32 	%p92, %r15, %r427;
	or.pred  	%p93, %p91, %p92;
	@%p93 bra 	$L__BB0_68;
	st.global.f32 	[%rd4+20], %f436;
$L__BB0_68:
	ld.param.u32 	%r428, [_Z16matmul_kernel_v7ILi128ELi128ELi8ELi8ELi8EEvPfS0_S0_iii_param_5];
	ld.param.u32 	%r350, [_Z16matmul_kernel_v7ILi128ELi128ELi8ELi8ELi8EEvPfS0_S0_iii_param_3];
	setp.ge.s32 	%p94, %r21, %r350;
	setp.ge.s32 	%p95, %r16, %r428;
	or.pred  	%p96, %p94, %p95;
	@%p96 bra 	$L__BB0_70;
	st.global.f32 	[%rd4+24], %f435;
$L__BB0_70:
	ld.param.u32 	%r429, [_Z16matmul_kernel_v7ILi128ELi128ELi8ELi8ELi8EEvPfS0_S0_iii_param_5];
	ld.param.u32 	%r351, [_Z16matmul_kernel_v7ILi128ELi128ELi8ELi8ELi8EEvPfS0_S0_iii_param_3];
	setp.ge.s32 	%p97, %r21, %r351;
	setp.ge.s32 	%p98, %r17, %r429;
	or.pred  	%p99, %p97, %p98;
	@%p99 bra 	$L__BB0_72;
	st.global.f32 	[%rd4+28], %f434;
$L__BB0_72:
	ld.param.u32 	%r430, [_Z16matmul_kernel_v7ILi128ELi128ELi8ELi8ELi8EEvPfS0_S0_iii_param_5];
	ld.param.u32 	%r352, [_Z16matmul_kernel_v7ILi128ELi128ELi8ELi8ELi8EEvPfS0_S0_iii_param_3];
	setp.ge.s32 	%p100, %r2, %r430;
	add.s32 	%r23, %r1, 3;
	setp.ge.s32 	%p101, %r23, %r352;
	add.s32 	%r24, %r22, %r430;
	mul.wide.s32 	%rd27, %r24, 4;
	add.s64 	%rd5, %rd3, %rd27;
	or.pred  	%p102, %p101, %p100;
	@%p102 bra 	$L__BB0_74;
	st.global.f32 	[%rd5], %f433;
$L__BB0_74:
	ld.param.u32 	%r431, [_Z16matmul_kernel_v7ILi128ELi128ELi8ELi8ELi8EEvPfS0_S0_iii_param_5];
	ld.param.u32 	%r353, [_Z16matmul_kernel_v7ILi128ELi128ELi8ELi8ELi8EEvPfS0_S0_iii_param_3];
	setp.ge.s32 	%p103, %r23, %r353;
	setp.ge.s32 	%p104, %r11, %r431;
	or.pred  	%p105, %p103, %p104;
	@%p105 bra 	$L__BB0_76;
	st.global.f32 	[%rd5+4], %f432;
$L__BB0_76:
	ld.param.u32 	%r432, [_Z16matmul_kernel_v7ILi128ELi128ELi8ELi8ELi8EEvPfS0_S0_iii_param_5];
	ld.param.u32 	%r354, [_Z16matmul_kernel_v7ILi128ELi128ELi8ELi8ELi8EEvPfS0_S0_iii_param_3];
	setp.ge.s32 	%p106, %r23, %r354;
	setp.ge.s32 	%p107, %r12, %r432;
	or.pred  	%p108, %p106, %p107;
	@%p108 bra 	$L__BB0_78;
	st.global.f32 	[%rd5+8], %f431;
$L__BB0_78:
	ld.param.u32 	%r433, [_Z16matmul_kernel_v7ILi128ELi128ELi8ELi8ELi8EEvPfS0_S0_iii_param_5];
	ld.param.u32 	%r355, [_Z16matmul_kernel_v7ILi128ELi128ELi8ELi8ELi8EEvPfS0_S0_iii_param_3];
	setp.ge.s32 	%p109, %r23, %r355;
	setp.ge.s32 	%p110, %r13, %r433;
	or.pred  	%p111, %p109, %p110;
	@%p111 bra 	$L__BB0_80;
	st.global.f32 	[%rd5+12], %f430;
$L__BB0_80:
	ld.param.u32 	%r434, [_Z16matmul_kernel_v7ILi128ELi128ELi8ELi8ELi8EEvPfS0_S0_iii_param_5];
	ld.param.u32 	%r356, [_Z16matmul_kernel_v7ILi128ELi128ELi8ELi8ELi8EEvPfS0_S0_iii_param_3];
	setp.ge.s32 	%p112, %r23, %r356;
	setp.ge.s32 	%p113, %r14, %r434;
	or.pred  	%p114, %p112, %p113;
	@%p114 bra 	$L__BB0_82;
	st.global.f32 	[%rd5+16], %f429;
$L__BB0_82:
	ld.param.u32 	%r435, [_Z16matmul_kernel_v7ILi128ELi128ELi8ELi8ELi8EEvPfS0_S0_iii_param_5];
	ld.param.u32 	%r357, [_Z16matmul_kernel_v7ILi128ELi128ELi8ELi8ELi8EEvPfS0_S0_iii_param_3];
	setp.ge.s32 	%p115, %r23, %r357;
	setp.ge.s32 	%p116, %r15, %r435;
	or.pred  	%p117, %p115, %p116;
	@%p117 bra 	$L__BB0_84;
	st.global.f32 	[%rd5+20], %f428;
$L__BB0_84:
	ld.param.u32 	%r436, [_Z16matmul_kernel_v7ILi128ELi128ELi8ELi8ELi8EEvPfS0_S0_iii_param_5];
	ld.param.u32 	%r358, [_Z16matmul_kernel_v7ILi128ELi128ELi8ELi8ELi8EEvPfS0_S0_iii_param_3];
	setp.ge.s32 	%p118, %r23, %r358;
	setp.ge.s32 	%p119, %r16, %r436;
	or.pred  	%p120, %p118, %p119;
	@%p120 bra 	$L__BB0_86;
	st.global.f32 	[%rd5+24], %f427;
$L__BB0_86:
	ld.param.u32 	%r437, [_Z16matmul_kernel_v7ILi128ELi128ELi8ELi8ELi8EEvPfS0_S0_iii_param_5];
	ld.param.u32 	%r359, [_Z16matmul_kernel_v7ILi128ELi128ELi8ELi8ELi8EEvPfS0_S0_iii_param_3];
	setp.ge.s32 	%p121, %r23, %r359;
	setp.ge.s32 	%p122, %r17, %r437;
	or.pred  	%p123, %p121, %p122;
	@%p123 bra 	$L__BB0_88;
	st.global.f32 	[%rd5+28], %f426;
$L__BB0_88:
	ld.param.u32 	%r438, [_Z16matmul_kernel_v7ILi128ELi128ELi8ELi8ELi8EEvPfS0_S0_iii_param_5];
	ld.param.u32 	%r360, [_Z16matmul_kernel_v7ILi128ELi128ELi8ELi8ELi8EEvPfS0_S0_iii_param_3];
	setp.ge.s32 	%p124, %r2, %r438;
	add.s32 	%r25, %r1, 4;
	setp.ge.s32 	%p125, %r25, %r360;
	add.s32 	%r26, %r24, %r438;
	mul.wide.s32 	%rd28, %r26, 4;
	add.s64 	%rd6, %rd3, %rd28;
	or.pred  	%p126, %p125, %p124;
	@%p126 bra 	$L__BB0_90;
	st.global.f32 	[%rd6], %f425;
$L__BB0_90:
	ld.param.u32 	%r439, [_Z16matmul_kernel_v7ILi128ELi128ELi8ELi8ELi8EEvPfS0_S0_iii_param_5];
	ld.param.u32 	%r361, [_Z16matmul_kernel_v7ILi128ELi128ELi8ELi8ELi8EEvPfS0_S0_iii_param_3];
	setp.ge.s32 	%p127, %r25, %r361;
	setp.ge.s32 	%p128, %r11, %r439;
	or.pred  	%p129, %p127, %p128;
	@%p129 bra 	$L__BB0_92;
	st.global.f32 	[%rd6+4], %f424;
$L__BB0_92:
	ld.param.u32 	%r440, [_Z16matmul_kernel_v7ILi128ELi128ELi8ELi8ELi8EEvPfS0_S0_iii_param_5];
	ld.param.u32 	%r362, [_Z16matmul_kernel_v7ILi128ELi128ELi8ELi8ELi8EEvPfS0_S0_iii_param_3];
	setp.ge.s32 	%p130, %r25, %r362;
	setp.ge.s32 	%p131, %r12, %r440;
	or.pred  	%p132, %p130, %p131;
	@%p132 bra 	$L__BB0_94;
	st.global.f32 	[%rd6+8], %f423;
$L__BB0_94:
	ld.param.u32 	%r441, [_Z16matmul_kernel_v7ILi128ELi128ELi8ELi8ELi8EEvPfS0_S0_iii_param_5];
	ld.param.u32 	%r363, [_Z16matmul_kernel_v7ILi128ELi128ELi8ELi8ELi8EEvPfS0_S0_iii_param_3];
	setp.ge.s32 	%p133, %r25, %r363;
	setp.ge.s32 	%p134, %r13, %r441;
	or.pred  	%p135, %p133, %p134;
	@%p135 bra 	$L__BB0_96;
	st.global.f32 	[%rd6+12], %f422;
$L__BB0_96:
	ld.param.u32 	%r442, [_Z16matmul_kernel_v7ILi128ELi128ELi8ELi8ELi8EEvPfS0_S0_iii_param_5];
	ld.param.u32 	%r364, [_Z16matmul_kernel_v7ILi128ELi128ELi8ELi8ELi8EEvPfS0_S0_iii_param_3];
	setp.ge.s32 	%p136, %r25, %r364;
	setp.ge.s32 	%p137, %r14, %r442;
	or.pred  	%p138, %p136, %p137;
	@%p138 bra 	$L__BB0_98;
	st.global.f32 	[%rd6+16], %f421;
$L__BB0_98:
	ld.param.u32 	%r443, [_Z16matmul_kernel_v7ILi128ELi128ELi8ELi8ELi8EEvPfS0_S0_iii_param_5];
	ld.param.u32 	%r365, [_Z16matmul_kernel_v7ILi128ELi128ELi8ELi8ELi8EEvPfS0_S0_iii_param_3];
	setp.ge.s32 	%p139, %r25, %r365;
	setp.ge.s32 	%p140, %r15, %r443;
	or.pred  	%p141, %p139, %p140;
	@%p141 bra 	$L__BB0_100;
	st.global.f32 	[%rd6+20], %f420;
$L__BB0_100:
	ld.param.u32 	%r444, [_Z16matmul_kernel_v7ILi128ELi128ELi8ELi8ELi8EEvPfS0_S0_iii_param_5];
	ld.param.u32 	%r366, [_Z16matmul_kernel_v7ILi128ELi128ELi8ELi8ELi8EEvPfS0_S0_iii_param_3];
	setp.ge.s32 	%p142, %r25, %r366;
	setp.ge.s32 	%p143, %r16, %r444;
	or.pred  	%p144, %p142, %p143;
	@%p144 bra 	$L__BB0_102;
	st.global.f32 	[%rd6+24], %f419;
$L__BB0_102:
	ld.param.u32 	%r445, [_Z16matmul_kernel_v7ILi128ELi128ELi8ELi8ELi8EEvPfS0_S0_iii_param_5];
	ld.param.u32 	%r367, [_Z16matmul_kernel_v7ILi128ELi128ELi8ELi8ELi8EEvPfS0_S0_iii_param_3];
	setp.ge.s32 	%p145, %r25, %r367;
	setp.ge.s32 	%p146, %r17, %r445;
	or.pred  	%p147, %p145, %p146;
	@%p147 bra 	$L__BB0_104;
	st.global.f32 	[%rd6+28], %f418;
$L__BB0_104:
	ld.param.u32 	%r446, [_Z16matmul_kernel_v7ILi128ELi128ELi8ELi8ELi8EEvPfS0_S0_iii_param_5];
	ld.param.u32 	%r368, [_Z16matmul_kernel_v7ILi128ELi128ELi8ELi8ELi8EEvPfS0_S0_iii_param_3];
	setp.ge.s32 	%p148, %r2, %r446;
	add.s32 	%r27, %r1, 5;
	setp.ge.s32 	%p149, %r27, %r368;
	add.s32 	%r28, %r26, %r446;
	mul.wide.s32 	%rd29, %r28, 4;
	add.s64 	%rd7, %rd3, %rd29;
	or.pred  	%p150, %p149, %p148;
	@%p150 bra 	$L__BB0_106;
	st.global.f32 	[%rd7], %f417;
$L__BB0_106:
	ld.param.u32 	%r447, [_Z16matmul_kernel_v7ILi128ELi128ELi8ELi8ELi8EEvPfS0_S0_iii_param_5];
	ld.param.u32 	%r369, [_Z16matmul_kernel_v7ILi128ELi128ELi8ELi8ELi8EEvPfS0_S0_iii_param_3];
	setp.ge.s32 	%p151, %r27, %r369;
	setp.ge.s32 	%p152, %r11, %r447;
	or.pred  	%p153, %p151, %p152;
	@%p153 bra 	$L__BB0_108;
	st.global.f32 	[%rd7+4], %f416;
$L__BB0_108:
	ld.param.u32 	%r448, [_Z16matmul_kernel_v7ILi128ELi128ELi8ELi8ELi8EEvPfS0_S0_iii_param_5];
	ld.param.u32 	%r370, [_Z16matmul_kernel_v7ILi128ELi128ELi8ELi8ELi8EEvPfS0_S0_iii_param_3];
	setp.ge.s32 	%p154, %r27, %r370;
	setp.ge.s32 	%p155, %r12, %r448;
	or.pred  	%p156, %p154, %p155;
	@%p156 bra 	$L__BB0_110;
	st.global.f32 	[%rd7+8], %f415;
$L__BB0_110:
	ld.param.u32 	%r449, [_Z16matmul_kernel_v7ILi128ELi128ELi8ELi8ELi8EEvPfS0_S0_iii_param_5];
	ld.param.u32 	%r371, [_Z16matmul_kernel_v7ILi128ELi128ELi8ELi8ELi8EEvPfS0_S0_iii_param_3];
	setp.ge.s32 	%p157, %r27, %r371;
	setp.ge.s32 	%p158, %r13, %r449;
	or.pred  	%p159, %p157, %p158;
	@%p159 bra 	$L__BB0_112;
	st.global.f32 	[%rd7+12], %f414;
$L__BB0_112:
	ld.param.u32 	%r450, [_Z16matmul_kernel_v7ILi128ELi128ELi8ELi8ELi8EEvPfS0_S0_iii_param_5];
	ld.param.u32 	%r372, [_Z16matmul_kernel_v7ILi128ELi128ELi8ELi8ELi8EEvPfS0_S0_iii_param_3];
	setp.ge.s32 	%p160, %r27, %r372;
	setp.ge.s32 	%p161, %r14, %r450;
	or.pred  	%p162, %p160, %p161;
	@%p162 bra 	$L__BB0_114;
	st.global.f32 	[%rd7+16], %f458;
$L__BB0_114:
	ld.param.u32 	%r451, [_Z16matmul_kernel_v7ILi128ELi128ELi8ELi8ELi8EEvPfS0_S0_iii_param_5];
	ld.param.u32 	%r373, [_Z16matmul_kernel_v7ILi128ELi128ELi8ELi8ELi8EEvPfS0_S0_iii_param_3];
	setp.ge.s32 	%p163, %r27, %r373;
	setp.ge.s32 	%p164, %r15, %r451;
	or.pred  	%p165, %p163, %p164;
	@%p165 bra 	$L__BB0_116;
	st.global.f32 	[%rd7+20], %f459;
$L__BB0_116:
	ld.param.u32 	%r452, [_Z16matmul_kernel_v7ILi128ELi128ELi8ELi8ELi8EEvPfS0_S0_iii_param_5];
	ld.param.u32 	%r374, [_Z16matmul_kernel_v7ILi128ELi128ELi8ELi8ELi8EEvPfS0_S0_iii_param_3];
	setp.ge.s32 	%p166, %r27, %r374;
	setp.ge.s32 	%p167, %r16, %r452;
	or.pred  	%p168, %p166, %p167;
	@%p168 bra 	$L__BB0_118;
	st.global.f32 	[%rd7+24], %f460;
$L__BB0_118:
	ld.param.u32 	%r453, [_Z16matmul_kernel_v7ILi128ELi128ELi8ELi8ELi8EEvPfS0_S0_iii_param_5];
	ld.param.u32 	%r375, [_Z16matmul_kernel_v7ILi128ELi128ELi8ELi8ELi8EEvPfS0_S0_iii_param_3];
	setp.ge.s32 	%p169, %r27, %r375;
	setp.ge.s32 	%p170, %r17, %r453;
	or.pred  	%p171, %p169, %p170;
	@%p171 bra 	$L__BB0_120;
	st.global.f32 	[%rd7+28], %f461;
$L__BB0_120:
	ld.param.u32 	%r454, [_Z16matmul_kernel_v7ILi128ELi128ELi8ELi8ELi8EEvPfS0_S0_iii_param_5];
	ld.param.u32 	%r376, [_Z16matmul_kernel_v7ILi128ELi128ELi8ELi8ELi8EEvPfS0_S0_iii_param_3];
	setp.ge.s32 	%p172, %r2, %r454;
	add.s32 	%r29, %r1, 6;
	setp.ge.s32 	%p173, %r29, %r376;
	add.s32 	%r30, %r28, %r454;
	mul.wide.s32 	%rd30, %r30, 4;
	add.s64 	%rd8, %rd3, %rd30;
	or.pred  	%p174, %p173, %p172;
	@%p174 bra 	$L__BB0_122;
	st.global.f32 	[%rd8], %f462;
$L__BB0_122:
	ld.param.u32 	%r455, [_Z16matmul_kernel_v7ILi128ELi128ELi8ELi8ELi8EEvPfS0_S0_iii_param_5];
	ld.param.u32 	%r377, [_Z16matmul_kernel_v7ILi128ELi128ELi8ELi8ELi8EEvPfS0_S0_iii_param_3];
	setp.ge.s32 	%p175, %r29, %r377;
	setp.ge.s32 	%p176, %r11, %r455;
	or.pred  	%p177, %p175, %p176;
	@%p177 bra 	$L__BB0_124;
	st.global.f32 	[%rd8+4], %f463;
$L__BB0_124:
	ld.param.u32 	%r456, [_Z16matmul_kernel_v7ILi128ELi128ELi8ELi8ELi8EEvPfS0_S0_iii_param_5];
	ld.param.u32 	%r378, [_Z16matmul_kernel_v7ILi128ELi128ELi8ELi8ELi8EEvPfS0_S0_iii_param_3];
	setp.ge.s32 	%p178, %r29, %r378;
	setp.ge.s32 	%p179, %r12, %r456;
	or.pred  	%p180, %p178, %p179;
	@%p180 bra 	$L__BB0_126;
	st.global.f32 	[%rd8+8], %f464;
$L__BB0_126:
	ld.param.u32 	%r457, [_Z16matmul_kernel_v7ILi128ELi128ELi8ELi8ELi8EEvPfS0_S0_iii_param_5];
	ld.param.u32 	%r379, [_Z16matmul_kernel_v7ILi128ELi128ELi8ELi8ELi8EEvPfS0_S0_iii_param_3];
	setp.ge.s32 	%p181, %r29, %r379;
	setp.ge.s32 	%p182, %r13, %r457;
	or.pred  	%p183, %p181, %p182;
	@%p183 bra 	$L__BB0_128;
	st.global.f32 	[%rd8+12], %f465;
$L__BB0_128:
	ld.param.u32 	%r458, [_Z16matmul_kernel_v7ILi128ELi128ELi8ELi8ELi8EEvPfS0_S0_iii_param_5];
	ld.param.u32 	%r380, [_Z16matmul_kernel_v7ILi128ELi128ELi8ELi8ELi8EEvPfS0_S0_iii_param_3];
	setp.ge.s32 	%p184, %r29, %r380;
	setp.ge.s32 	%p185, %r14, %r458;
	or.pred  	%p186, %p184, %p185;
	@%p186 bra 	$L__BB0_130;
	st.global.f32 	[%rd8+16], %f466;
$L__BB0_130:
	ld.param.u32 	%r459, [_Z16matmul_kernel_v7ILi128ELi128ELi8ELi8ELi8EEvPfS0_S0_iii_param_5];
	ld.param.u32 	%r381, [_Z16matmul_kernel_v7ILi128ELi128ELi8ELi8ELi8EEvPfS0_S0_iii_param_3];
	setp.ge.s32 	%p187, %r29, %r381;
	setp.ge.s32 	%p188, %r15, %r459;
	or.pred  	%p189, %p187, %p188;
	@%p189 bra 	$L__BB0_132;
	st.global.f32 	[%rd8+20], %f467;
$L__BB0_132:
	ld.param.u32 	%r460, [_Z16matmul_kernel_v7ILi128ELi128ELi8ELi8ELi8EEvPfS0_S0_iii_param_5];
	ld.param.u32 	%r382, [_Z16matmul_kernel_v7ILi128ELi128ELi8ELi8ELi8EEvPfS0_S0_iii_param_3];
	setp.ge.s32 	%p190, %r29, %r382;
	setp.ge.s32 	%p191, %r16, %r460;
	or.pred  	%p192, %p190, %p191;
	@%p192 bra 	$L__BB0_134;
	st.global.f32 	[%rd8+24], %f468;
$L__BB0_134:
	ld.param.u32 	%r461, [_Z16matmul_kernel_v7ILi128ELi128ELi8ELi8ELi8EEvPfS0_S0_iii_param_5];
	ld.param.u32 	%r383, [_Z16matmul_kernel_v7ILi128ELi128ELi8ELi8ELi8EEvPfS0_S0_iii_param_3];
	setp.ge.s32 	%p193, %r29, %r383;
	setp.ge.s32 	%p194, %r17, %r461;
	or.pred  	%p195, %p193, %p194;
	@%p195 bra 	$L__BB0_136;
	st.global.f32 	[%rd8+28], %f469;
$L__BB0_136:
	ld.param.u32 	%r462, [_Z16matmul_kernel_v7ILi128ELi128ELi8ELi8ELi8EEvPfS0_S0_iii_param_5];
	ld.param.u32 	%r384, [_Z16matmul_kernel_v7ILi128ELi128ELi8ELi8ELi8EEvPfS0_S0_iii_param_3];
	setp.ge.s32 	%p196, %r2, %r462;
	add.s32 	%r31, %r1, 7;
	setp.ge.s32 	%p197, %r31, %r384;
	add.s32 	%r323, %r30, %r462;
	mul.wide.s32 	%rd31, %r323, 4;
	add.s64 	%rd9, %rd3, %rd31;
	or.pred  	%p198, %p197, %p196;
	@%p198 bra 	$L__BB0_138;
	st.global.f32 	[%rd9], %f470;
$L__BB0_138:
	ld.param.u32 	%r463, [_Z16matmul_kernel_v7ILi128ELi128ELi8ELi8ELi8EEvPfS0_S0_iii_param_5];
	ld.param.u32 	%r385, [_Z16matmul_kernel_v7ILi128ELi128ELi8ELi8ELi8EEvPfS0_S0_iii_param_3];
	setp.ge.s32 	%p199, %r31, %r385;
	setp.ge.s32 	%p200, %r11, %r463;
	or.pred  	%p201, %p199, %p200;
	@%p201 bra 	$L__BB0_140;
	st.global.f32 	[%rd9+4], %f471;
$L__BB0_140:
	ld.param.u32 	%r464, [_Z16matmul_kernel_v7ILi128ELi128ELi8ELi8ELi8EEvPfS0_S0_iii_param_5];
	ld.param.u32 	%r386, [_Z16matmul_kernel_v7ILi128ELi128ELi8ELi8ELi8EEvPfS0_S0_iii_param_3];
	setp.ge.s32 	%p202, %r31, %r386;
	setp.ge.s32 	%p203, %r12, %r464;
	or.pred  	%p204, %p202, %p203;
	@%p204 bra 	$L__BB0_142;
	st.global.f32 	[%rd9+8], %f472;
$L__BB0_142:
	ld.param.u32 	%r465, [_Z16matmul_kernel_v7ILi128ELi128ELi8ELi8ELi8EEvPfS0_S0_iii_param_5];
	ld.param.u32 	%r387, [_Z16matmul_kernel_v7ILi128ELi128ELi8ELi8ELi8EEvPfS0_S0_iii_param_3];
	setp.ge.s32 	%p205, %r31, %r387;
	setp.ge.s32 	%p206, %r13, %r465;
	or.pred  	%p207, %p205, %p206;
	@%p207 bra 	$L__BB0_144;
	st.global.f32 	[%rd9+12], %f473;
$L__BB0_144:
	ld.param.u32 	%r466, [_Z16matmul_kernel_v7ILi128ELi128ELi8ELi8ELi8EEvPfS0_S0_iii_param_5];
	ld.param.u32 	%r388, [_Z16matmul_kernel_v7ILi128ELi128ELi8ELi8ELi8EEvPfS0_S0_iii_param_3];
	setp.ge.s32 	%p208, %r31, %r388;
	setp.ge.s32 	%p209, %r14, %r466;
	or.pred  	%p210, %p208, %p209;
	@%p210 bra 	$L__BB0_146;
	st.global.f32 	[%rd9+16], %f474;
$L__BB0_146:
	ld.param.u32 	%r467, [_Z16matmul_kernel_v7ILi128ELi128ELi8ELi8ELi8EEvPfS0_S0_iii_param_5];
	ld.param.u32 	%r389, [_Z16matmul_kernel_v7ILi128ELi128ELi8ELi8ELi8EEvPfS0_S0_iii_param_3];
	setp.ge.s32 	%p211, %r31, %r389;
	setp.ge.s32 	%p212, %r15, %r467;
	or.pred  	%p213, %p211, %p212;
	@%p213 bra 	$L__BB0_148;
	st.global.f32 	[%rd9+20], %f475;
$L__BB0_148:
	ld.param.u32 	%r468, [_Z16matmul_kernel_v7ILi128ELi128ELi8ELi8ELi8EEvPfS0_S0_iii_param_5];
	ld.param.u32 	%r390, [_Z16matmul_kernel_v7ILi128ELi128ELi8ELi8ELi8EEvPfS0_S0_iii_param_3];
	setp.ge.s32 	%p214, %r31, %r390;
	setp.ge.s32 	%p215, %r16, %r468;
	or.pred  	%p216, %p214, %p215;
	@%p216 bra 	$L__BB0_150;
	st.global.f32 	[%rd9+24], %f476;
$L__BB0_150:
	ld.param.u32 	%r469, [_Z16matmul_kernel_v7ILi128ELi128ELi8ELi8ELi8EEvPfS0_S0_iii_param_5];
	ld.param.u32 	%r391, [_Z16matmul_kernel_v7ILi128ELi128ELi8ELi8ELi8EEvPfS0_S0_iii_param_3];
	setp.ge.s32 	%p217, %r31, %r391;
	setp.ge.s32 	%p218, %r17, %r469;
	or.pred  	%p219, %p217, %p218;
	@%p219 bra 	$L__BB0_152;
	st.global.f32 	[%rd9+28], %f477;
$L__BB0_152:
	ret;

}


// ===== COMPILED SASS (sm_100) =====

	.target	sm_100

	.elftype	@"ET_EXEC"


//--------------------- .note.nv.tkinfo           --------------------------
	.section	.note.nv.tkinfo,"",@"SHT_NOTE"
	.sectionflags	@"SHF_NOTE_NV_TKINFO"
	.tkinfo
        /*0018*/ 	.word	0x00000002
        /*0030*/ 	.string	""
        /*0030*/ 	.string	"ptxas"
        /*0030*/ 	.string	"Cuda compilation tools, release 13.0, V13.0.88"
        /*0030*/ 	.string	"Build cuda_13.0.r13.0/compiler.36424714_0"
        /*0030*/ 	.string	"-arch sm_100 -m 64 "



//--------------------- .note.nv.cuinfo           --------------------------
	.section	.note.nv.cuinfo,"",@"SHT_NOTE"
	.sectionflags	@"SHF_NOTE_NV_CUINFO"
        /*0018*/ 	.short	0x0002
        /*001a*/ 	.short	0x0064
        /*001c*/ 	.short	0x0082
	.zero		2


//--------------------- .nv.info                  --------------------------
	.section	.nv.info,"",@"SHT_CUDA_INFO"
	.align	4


	//----- nvinfo : EIATTR_REGCOUNT
	.align		4
        /*0000*/ 	.byte	0x04, 0x2f
        /*0002*/ 	.short	(.L_1 - .L_0)
	.align		4
.L_0:
        /*0004*/ 	.word	index@(_Z16matmul_kernel_v7ILi128ELi128ELi8ELi8ELi8EEvPfS0_S0_iii)
        /*0008*/ 	.word	0x0000005f


	//----- nvinfo : EIATTR_FRAME_SIZE
	.align		4
.L_1:
        /*000c*/ 	.byte	0x04, 0x11
        /*000e*/ 	.short	(.L_3 - .L_2)
	.align		4
.L_2:
        /*0010*/ 	.word	index@(_Z16matmul_kernel_v7ILi128ELi128ELi8ELi8ELi8EEvPfS0_S0_iii)
        /*0014*/ 	.word	0x00000000


	//----- nvinfo : EIATTR_MIN_STACK_SIZE
	.align		4
.L_3:
        /*0018*/ 	.byte	0x04, 0x12
        /*001a*/ 	.short	(.L_5 - .L_4)
	.align		4
.L_4:
        /*001c*/ 	.word	index@(_Z16matmul_kernel_v7ILi128ELi128ELi8ELi8ELi8EEvPfS0_S0_iii)
        /*0020*/ 	.word	0x00000000
.L_5:


//--------------------- .nv.compat                --------------------------
	.section	.nv.compat,"",@"SHT_CUDA_COMPAT_INFO"
	.align	4
        /*0000*/ 	.byte	0x02, 0x09, 0x00, 0x00, 0x02, 0x02, 0x01, 0x00, 0x02, 0x05, 0x05, 0x00, 0x03, 0x07, 0x01, 0x01
        /*0010*/ 	.byte	0x02, 0x03, 0x00, 0x00, 0x02, 0x06, 0x01, 0x00, 0x04, 0x0b, 0x08, 0x00, 0x09, 0x00, 0x00, 0x00
        /*0020*/ 	.byte	0x00, 0x00, 0x00, 0x00


//--------------------- .nv.info._Z16matmul_kernel_v7ILi128ELi128ELi8ELi8ELi8EEvPfS0_S0_iii --------------------------
	.section	.nv.info._Z16matmul_kernel_v7ILi128ELi128ELi8ELi8ELi8EEvPfS0_S0_iii,"",@"SHT_CUDA_INFO"
	.sectionflags	@""
	.align	4


	//----- nvinfo : EIATTR_CUDA_API_VERSION
	.align		4
        /*0000*/ 	.byte	0x04, 0x37
        /*0002*/ 	.short	(.L_7 - .L_6)
.L_6:
        /*0004*/ 	.word	0x00000082


	//----- nvinfo : EIATTR_KPARAM_INFO
	.align		4
.L_7:
        /*0008*/ 	.byte	0x04, 0x17
        /*000a*/ 	.short	(.L_9 - .L_8)
.L_8:
        /*000c*/ 	.word	0x00000000
        /*0010*/ 	.short	0x0005
        /*0012*/ 	.short	0x0020
        /*0014*/ 	.byte	0x00, 0xf0, 0x11, 0x00


	//----- nvinfo : EIATTR_KPARAM_INFO
	.align		4
.L_9:
        /*0018*/ 	.byte	0x04, 0x17
        /*001a*/ 	.short	(.L_11 - .L_10)
.L_10:
        /*001c*/ 	.word	0x00000000
        /*0020*/ 	.short	0x0004
        /*0022*/ 	.short	0x001c
        /*0024*/ 	.byte	0x00, 0xf0, 0x11, 0x00


	//----- nvinfo : EIATTR_KPARAM_INFO
	.align		4
.L_11:
        /*0028*/ 	.byte	0x04, 0x17
        /*002a*/ 	.short	(.L_13 - .L_12)
.L_12:
        /*002c*/ 	.word	0x00000000
        /*0030*/ 	.short	0x0003
        /*0032*/ 	.short	0x0018
        /*0034*/ 	.byte	0x00, 0xf0, 0x11, 0x00


	//----- nvinfo : EIATTR_KPARAM_INFO
	.align		4
.L_13:
        /*0038*/ 	.byte	0x04, 0x17
        /*003a*/ 	.short	(.L_15 - .L_14)
.L_14:
        /*003c*/ 	.word	0x00000000
        /*0040*/ 	.short	0x0002
        /*0042*/ 	.short	0x0010
        /*0044*/ 	.byte	0x00, 0xf5, 0x21, 0x00


	//----- nvinfo : EIATTR_KPARAM_INFO
	.align		4
.L_15:
        /*0048*/ 	.byte	0x04, 0x17
        /*004a*/ 	.short	(.L_17 - .L_16)
.L_16:
        /*004c*/ 	.word	0x00000000
        /*0050*/ 	.short	0x0001
        /*0052*/ 	.short	0x0008
        /*0054*/ 	.byte	0x00, 0xf5, 0x21, 0x00


	//----- nvinfo : EIATTR_KPARAM_INFO
	.align		4
.L_17:
        /*0058*/ 	.byte	0x04, 0x17
        /*005a*/ 	.short	(.L_19 - .L_18)
.L_18:
        /*005c*/ 	.word	0x00000000
        /*0060*/ 	.short	0x0000
        /*0062*/ 	.short	0x0000
        /*0064*/ 	.byte	0x00, 0xf5, 0x21, 0x00


	//----- nvinfo : EIATTR_SPARSE_MMA_MASK
	.align		4
.L_19:
        /*0068*/ 	.byte	0x03, 0x50
        /*006a*/ 	.short	0x0000


	//----- nvinfo : EIATTR_MAXREG_COUNT
	.align		4
        /*006c*/ 	.byte	0x03, 0x1b
        /*006e*/ 	.short	0x00ff


	//----- nvinfo : EIATTR_NUM_BARRIERS
	.align		4
        /*0070*/ 	.byte	0x02, 0x4c
        /*0072*/ 	.byte	0x01
	.zero		1


	//----- nvinfo : EIATTR_MERCURY_ISA_VERSION
	.align		4
        /*0074*/ 	.byte	0x03, 0x5f
        /*0076*/ 	.short	0x0101


	//----- nvinfo : EIATTR_VRC_CTA_INIT_COUNT
	.align		4
        /*0078*/ 	.byte	0x02, 0x4a
	.zero		1
	.zero		1


	//----- nvinfo : EIATTR_EXIT_INSTR_OFFSETS
	.align		4
        /*007c*/ 	.byte	0x04, 0x1c
        /*007e*/ 	.short	(.L_21 - .L_20)


	//   ....[0]....
.L_20:
        /*0080*/ 	.word	0x000020d0


	//   ....[1]....
        /*0084*/ 	.word	0x000020f0


	//----- nvinfo : EIATTR_CBANK_PARAM_SIZE
	.align		4
.L_21:
        /*0088*/ 	.byte	0x03, 0x19
        /*008a*/ 	.short	0x0024


	//----- nvinfo : EIATTR_PARAM_CBANK
	.align		4
        /*008c*/ 	.byte	0x04, 0x0a
        /*008e*/ 	.short	(.L_23 - .L_22)
	.align		4
.L_22:
        /*0090*/ 	.word	index@(.nv.constant0._Z16matmul_kernel_v7ILi128ELi128ELi8ELi8ELi8EEvPfS0_S0_iii)
        /*0094*/ 	.short	0x0380
        /*0096*/ 	.short	0x0024


	//----- nvinfo : EIATTR_SW_WAR
	.align		4
.L_23:
        /*0098*/ 	.byte	0x04, 0x36
        /*009a*/ 	.short	(.L_25 - .L_24)
.L_24:
        /*009c*/ 	.word	0x00000008
.L_25:


//--------------------- .nv.callgraph             --------------------------
	.section	.nv.callgraph,"",@"SHT_CUDA_CALLGRAPH"
	.align	4
	.sectionentsize	8
	.align		4
        /*0000*/ 	.word	0x00000000
	.align		4
        /*0004*/ 	.word	0xffffffff
	.align		4
        /*0008*/ 	.word	0x00000000
	.align		4
        /*000c*/ 	.word	0xfffffffe
	.align		4
        /*0010*/ 	.word	0x00000000
	.align		4
        /*0014*/ 	.word	0xfffffffd
	.align		4
        /*0018*/ 	.word	0x00000000
	.align		4
        /*001c*/ 	.word	0xfffffffc


//--------------------- .text._Z16matmul_kernel_v7ILi128ELi128ELi8ELi8ELi8EEvPfS0_S0_iii --------------------------
	.section	.text._Z16matmul_kernel_v7ILi128ELi128ELi8ELi8ELi8EEvPfS0_S0_iii,"ax",@progbits
	.align	128
        .global         _Z16matmul_kernel_v7ILi128ELi128ELi8ELi8ELi8EEvPfS0_S0_iii
        .type           _Z16matmul_kernel_v7ILi128ELi128ELi8ELi8ELi8EEvPfS0_S0_iii,@function
        .size           _Z16matmul_kernel_v7ILi128ELi128ELi8ELi8ELi8EEvPfS0_S0_iii,(.L_x_4 - _Z16matmul_kernel_v7ILi128ELi128ELi8ELi8ELi8EEvPfS0_S0_iii)
        .other          _Z16matmul_kernel_v7ILi128ELi128ELi8ELi8ELi8EEvPfS0_S0_iii,@"STO_CUDA_ENTRY STV_DEFAULT"
_Z16matmul_kernel_v7ILi128ELi128ELi8ELi8ELi8EEvPfS0_S0_iii:
.text._Z16matmul_kernel_v7ILi128ELi128ELi8ELi8ELi8EEvPfS0_S0_iii:
[----:B------:R-:W-:Y:S01]  /*0000*/  LDC R1, c[0x0][0x37c] ;  /* 0x0000df00ff017b82 */ /* 0x000fe20000000800 */
[----:B------:R-:W0:Y:S01]  /*0010*/  LDCU UR4, c[0x0][0x39c] ;  /* 0x00007380ff0477ac */ /* 0x000e220008000800 */
[----:B------:R-:W-:Y:S01]  /*0020*/  IMAD.MOV.U32 R0, RZ, RZ, RZ ;  /* 0x000000ffff007224 */ /* 0x000fe200078e00ff */
[----:B------:R-:W-:Y:S02]  /*0030*/  CS2R R2, SRZ ;  /* 0x0000000000027805 */ /* 0x000fe4000001ff00 */
[----:B------:R-:W-:Y:S02]  /*0040*/  CS2R R4, SRZ ;  /* 0x0000000000047805 */ /* 0x000fe4000001ff00 */
[----:B------:R-:W-:Y:S02]  /*0050*/  CS2R R6, SRZ ;  /* 0x0000000000067805 */ /* 0x000fe4000001ff00 */
[----:B------:R-:W-:Y:S02]  /*0060*/  CS2R R8, SRZ ;  /* 0x0000000000087805 */ /* 0x000fe4000001ff00 */
[----:B------:R-:W-:-:S02]  /*0070*/  CS2R R10, SRZ ;  /* 0x00000000000a7805 */ /* 0x000fc4000001ff00 */
[----:B------:R-:W-:Y:S02]  /*0080*/  CS2R R12, SRZ ;  /* 0x00000000000c7805 */ /* 0x000fe4000001ff00 */
        /* <DEDUP_REMOVED lines=9> */
[----:B------:R-:W-:Y:S01]  /*0120*/  CS2R R48, SRZ ;  /* 0x0000000000307805 */ /* 0x000fe2000001ff00 */
[----:B0-----:R-:W-:Y:S01]  /*0130*/  UISETP.GE.AND UP0, UPT, UR4, 0x1, UPT ;  /* 0x000000010400788c */ /* 0x001fe2000bf06270 */
        /* <DEDUP_REMOVED lines=12> */
[----:B------:R-:W-:Y:S01]  /*0200*/  IMAD.MOV.U32 R74, RZ, RZ, RZ ;  /* 0x000000ffff4a7224 */ /* 0x000fe200078e00ff */
[----:B------:R-:W0:Y:S01]  /*0210*/  LDCU.64 UR8, c[0x0][0x358] ;  /* 0x00006b00ff0877ac */ /* 0x000e220008000a00 */
[----:B------:R-:W-:-:S02]  /*0220*/  IMAD.MOV.U32 R76, RZ, RZ, RZ ;  /* 0x000000ffff4c7224 */ /* 0x000fc400078e00ff */
[----:B------:R-:W-:Y:S02]  /*0230*/  IMAD.MOV.U32 R78, RZ, RZ, RZ ;  /* 0x000000ffff4e7224 */ /* 0x000fe400078e00ff */
[----:B------:R-:W-:Y:S02]  /*0240*/  IMAD.MOV.U32 R80, RZ, RZ, RZ ;  /* 0x000000ffff507224 */ /* 0x000fe400078e00ff */
[----:B------:R-:W-:Y:S02]  /*0250*/  IMAD.MOV.U32 R82, RZ, RZ, RZ ;  /* 0x000000ffff527224 */ /* 0x000fe400078e00ff */
[----:B------:R-:W-:Y:S02]  /*0260*/  IMAD.MOV.U32 R84, RZ, RZ, RZ ;  /* 0x000000ffff547224 */ /* 0x000fe400078e00ff */
[----:B------:R-:W-:Y:S01]  /*0270*/  IMAD.MOV.U32 R86, RZ, RZ, RZ ;  /* 0x000000ffff567224 */ /* 0x000fe200078e00ff */
[----:B------:R-:W-:Y:S06]  /*0280*/  BRA.U !UP0, `(.L_x_0) ;  /* 0x0000000d087c7547 */ /* 0x000fec000b800000 */
[----:B------:R-:W1:Y:S01]  /*0290*/  S2R R0, SR_TID.Y ;  /* 0x0000000000007919 */ /* 0x000e620000002200 */
[----:B------:R-:W1:Y:S01]  /*02a0*/  LDCU UR4, c[0x0][0x360] ;  /* 0x00006c00ff0477ac */ /* 0x000e620008000800 */
[----:B------:R-:W1:Y:S01]  /*02b0*/  S2R R25, SR_TID.X ;  /* 0x0000000000197919 */ /* 0x000e620000002100 */
[----:B------:R-:W2:Y:S01]  /*02c0*/  S2R R24, SR_CTAID.X ;  /* 0x0000000000187919 */ /* 0x000ea20000002500 */
[----:B-1----:R-:W-:-:S04]  /*02d0*/  IMAD R0, R0, UR4, R25 ;  /* 0x0000000400007c24 */ /* 0x002fc8000f8e0219 */
[----:B------:R-:W-:Y:S01]  /*02e0*/  IMAD.SHL.U32 R88, R0, 0x4, RZ ;  /* 0x0000000400587824 */ /* 0x000fe200078e00ff */
[----:B------:R-:W-:Y:S01]  /*02f0*/  SHF.R.U32.HI R75, RZ, 0x1, R0 ;  /* 0x00000001ff4b7819 */ /* 0x000fe20000011600 */
[----:B--2---:R-:W-:Y:S01]  /*0300*/  IMAD R24, R24, UR4, RZ ;  /* 0x0000000418187c24 */ /* 0x004fe2000f8e02ff */
[----:B------:R-:W-:Y:S01]  /*0310*/  UMOV UR4, URZ ;  /* 0x000000ff00047c82 */ /* 0x000fe20008000000 */
[----:B------:R-:W-:Y:S01]  /*0320*/  IMAD.MOV.U32 R0, RZ, RZ, RZ ;  /* 0x000000ffff007224 */ /* 0x000fe200078e00ff */
[----:B------:R-:W-:Y:S01]  /*0330*/  LOP3.LUT R88, R88, 0x4, RZ, 0xc0, !PT ;  /* 0x0000000458587812 */ /* 0x000fe200078ec0ff */
[----:B------:R-:W-:-:S07]  /*0340*/  IMAD R75, R24, 0x8, R75 ;  /* 0x00000008184b7824 */ /* 0x000fce00078e024b */
.L_x_2:
[----:B------:R-:W1:Y:S01]  /*0350*/  LDCU.64 UR12, c[0x0][0x398] ;  /* 0x00007300ff0c77ac */ /* 0x000e620008000a00 */
[----:B------:R-:W2:Y:S01]  /*0360*/  S2R R77, SR_TID.Y ;  /* 0x00000000004d7919 */ /* 0x000ea20000002200 */
[----:B------:R-:W3:Y:S01]  /*0370*/  S2UR UR5, SR_CTAID.X ;  /* 0x00000000000579c3 */ /* 0x000ee20000002500 */
[----:B------:R-:W-:Y:S01]  /*0380*/  IMAD.MOV.U32 R37, RZ, RZ, RZ ;  /* 0x000000ffff257224 */ /* 0x000fe200078e00ff */
[----:B------:R-:W-:Y:S01]  /*0390*/  USHF.L.U32 UR14, UR4, 0x3, URZ ;  /* 0x00000003040e7899 */ /* 0x000fe200080006ff */
[----:B------:R-:W2:Y:S01]  /*03a0*/  S2R R90, SR_TID.X ;  /* 0x00000000005a7919 */ /* 0x000ea20000002100 */
[----:B------:R-:W4:Y:S04]  /*03b0*/  LDCU UR11, c[0x0][0x3a0] ;  /* 0x00007400ff0b77ac */ /* 0x000f280008000800 */
[----:B------:R-:W-:Y:S01]  /*03c0*/  LOP3.LUT R24, R88, UR14, RZ, 0xfc, !PT ;  /* 0x0000000e58187c12 */ /* 0x000fe2000f8efcff */
[----:B------:R-:W5:Y:S03]  /*03d0*/  LDC.64 R28, c[0x0][0x380] ;  /* 0x0000e000ff1c7b82 */ /* 0x000f660000000a00 */
[----:B-1----:R-:W-:-:S04]  /*03e0*/  ISETP.GE.AND P0, PT, R24, UR13, PT ;  /* 0x0000000d18007c0c */ /* 0x002fc8000bf06270 */
[----:B------:R-:W-:-:S13]  /*03f0*/  ISETP.GE.OR P0, PT, R75, UR12, P0 ;  /* 0x0000000c4b007c0c */ /* 0x000fda0008706670 */
[----:B------:R-:W2:Y:S08]  /*0400*/  @!P0 LDC R26, c[0x0][0x360] ;  /* 0x0000d800ff1a8b82 */ /* 0x000eb00000000800 */
[----:B------:R-:W1:Y:S01]  /*0410*/  LDC R39, c[0x0][0x360] ;  /* 0x0000d800ff277b82 */ /* 0x000e620000000800 */
[----:B--2---:R-:W-:Y:S02]  /*0420*/  @!P0 IMAD R24, R77, R26, R90 ;  /* 0x0000001a4d188224 */ /* 0x004fe400078e025a */
[----:B---3--:R-:W-:-:S03]  /*0430*/  @!P0 IMAD R26, R26, UR5, RZ ;  /* 0x000000051a1a8c24 */ /* 0x008fc6000f8e02ff */
[----:B------:R-:W-:Y:S01]  /*0440*/  @!P0 SHF.R.U32.HI R25, RZ, 0x1, R24 ;  /* 0x00000001ff198819 */ /* 0x000fe20000011618 */
[----:B------:R-:W-:Y:S02]  /*0450*/  @!P0 IMAD.SHL.U32 R24, R24, 0x4, RZ ;  /* 0x0000000418188824 */ /* 0x000fe400078e00ff */
[----:B-1----:R-:W-:Y:S02]  /*0460*/  IMAD R38, R77, R39, R90 ;  /* 0x000000274d267224 */ /* 0x002fe400078e025a */
[----:B------:R-:W-:Y:S01]  /*0470*/  @!P0 IMAD R25, R26, 0x8, R25 ;  /* 0x000000081a198824 */ /* 0x000fe200078e0219 */
[----:B------:R-:W-:Y:S01]  /*0480*/  @!P0 LOP3.LUT R24, R24, 0x4, RZ, 0xc0, !PT ;  /* 0x0000000418188812 */ /* 0x000fe200078ec0ff */
[----:B------:R-:W-:Y:S01]  /*0490*/  IMAD.SHL.U32 R33, R38, 0x4, RZ ;  /* 0x0000000426217824 */ /* 0x000fe200078e00ff */
[----:B------:R-:W-:Y:S01]  /*04a0*/  SHF.R.U32.HI R34, RZ, 0x1, R38 ;  /* 0x00000001ff227819 */ /* 0x000fe20000011626 */
[----:B------:R-:W-:Y:S02]  /*04b0*/  IMAD R39, R39, UR5, RZ ;  /* 0x0000000527277c24 */ /* 0x000fe4000f8e02ff */
[----:B------:R-:W-:Y:S01]  /*04c0*/  @!P0 IMAD R24, R25, UR13, R24 ;  /* 0x0000000d19188c24 */ /* 0x000fe2000f8e0218 */
[----:B------:R-:W-:Y:S01]  /*04d0*/  LOP3.LUT R33, R33, 0x4, RZ, 0xc0, !PT ;  /* 0x0000000421217812 */ /* 0x000fe200078ec0ff */
[----:B------:R-:W-:Y:S01]  /*04e0*/  IMAD R35, R39, 0x8, R34 ;  /* 0x0000000827237824 */ /* 0x000fe200078e0222 */
[----:B------:R-:W1:Y:S01]  /*04f0*/  S2R R79, SR_CTAID.Y ;  /* 0x00000000004f7919 */ /* 0x000e620000002600 */
[----:B------:R-:W-:Y:S01]  /*0500*/  @!P0 VIADD R25, R24, UR14 ;  /* 0x0000000e18198c36 */ /* 0x000fe20008000000 */
[----:B------:R-:W-:-:S03]  /*0510*/  LOP3.LUT R26, R33, UR14, RZ, 0xfc, !PT ;  /* 0x0000000e211a7c12 */ /* 0x000fc6000f8efcff */
[----:B-----5:R-:W-:-:S04]  /*0520*/  @!P0 IMAD.WIDE R24, R25, 0x4, R28 ;  /* 0x0000000419188825 */ /* 0x020fc800078e021c */
[----:B------:R-:W-:Y:S01]  /*0530*/  VIADD R26, R26, 0x2 ;  /* 0x000000021a1a7836 */ /* 0x000fe20000000000 */
[----:B0-----:R0:W2:Y:S04]  /*0540*/  @!P0 LDG.E R37, desc[UR8][R24.64] ;  /* 0x0000000818258981 */ /* 0x0010a8000c1e1900 */
[----:B------:R-:W-:Y:S01]  /*0550*/  ISETP.GE.AND P4, PT, R26, UR13, PT ;  /* 0x0000000d1a007c0c */ /* 0x000fe2000bf86270 */
[----:B------:R-:W-:-:S03]  /*0560*/  IMAD R26, R75, UR13, R88 ;  /* 0x0000000d4b1a7c24 */ /* 0x000fc6000f8e0258 */
[----:B------:R-:W-:Y:S01]  /*0570*/  ISETP.LT.AND P4, PT, R35, UR12, !P4 ;  /* 0x0000000c23007c0c */ /* 0x000fe2000e781270 */
[----:B------:R-:W-:Y:S01]  /*0580*/  VIADD R27, R26, UR14 ;  /* 0x0000000e1a1b7c36 */ /* 0x000fe20008000000 */
[----:B0-----:R-:W0:Y:S03]  /*0590*/  LDC.64 R24, c[0x0][0x388] ;  /* 0x0000e200ff187b82 */ /* 0x001e260000000a00 */
[----:B------:R-:W-:-:S05]  /*05a0*/  IMAD.WIDE R28, R27, 0x4, R28 ;  /* 0x000000041b1c7825 */ /* 0x000fca00078e021c */
[----:B------:R-:W3:Y:S03]  /*05b0*/  LDG.E R83, desc[UR8][R28.64+0x4] ;  /* 0x000004081c537981 */ /* 0x000ee6000c1e1900 */
[----:B------:R-:W5:Y:S01]  /*05c0*/  @!P4 LDC R30, c[0x0][0x360] ;  /* 0x0000d800ff1ecb82 */ /* 0x000f620000000800 */
[----:B------:R-:W3:Y:S07]  /*05d0*/  LDG.E.64 R28, desc[UR8][R28.64+0x8] ;  /* 0x000008081c1c7981 */ /* 0x000eee000c1e1b00 */
[----:B------:R-:W5:Y:S01]  /*05e0*/  @P4 LDC R32, c[0x0][0x360] ;  /* 0x0000d800ff204b82 */ /* 0x000f620000000800 */
[----:B------:R-:W4:Y:S01]  /*05f0*/  LDCU UR5, c[0x0][0x360] ;  /* 0x00006c00ff0577ac */ /* 0x000f220008000800 */
[----:B------:R-:W1:Y:S01]  /*0600*/  LDCU UR6, c[0x0][0x364] ;  /* 0x00006c80ff0677ac */ /* 0x000e620008000800 */
[----:B----4-:R-:W-:-:S04]  /*0610*/  IMAD R36, R77, UR5, R90 ;  /* 0x000000054d247c24 */ /* 0x010fc8000f8e025a */
[----:B------:R-:W-:Y:S02]  /*0620*/  IMAD.SHL.U32 R31, R36, 0x4, RZ ;  /* 0x00000004241f7824 */ /* 0x000fe400078e00ff */
[----:B-1----:R-:W-:-:S03]  /*0630*/  IMAD R79, R79, UR6, RZ ;  /* 0x000000064f4f7c24 */ /* 0x002fc6000f8e02ff */
[----:B------:R-:W-:Y:S02]  /*0640*/  LOP3.LUT R26, R31, 0x7c, RZ, 0xc0, !PT ;  /* 0x0000007c1f1a7812 */ /* 0x000fe400078ec0ff */
[----:B------:R-:W-:-:S03]  /*0650*/  LEA.HI R92, R36, UR14, RZ, 0x1b ;  /* 0x0000000e245c7c11 */ /* 0x000fc6000f8fd8ff */
[----:B------:R-:W-:-:S04]  /*0660*/  IMAD R81, R79, 0x8, R26 ;  /* 0x000000084f517824 */ /* 0x000fc800078e021a */
[----:B------:R-:W-:-:S04]  /*0670*/  IMAD R27, R92, UR11, R81 ;  /* 0x0000000b5c1b7c24 */ /* 0x000fc8000f8e0251 */
[----:B0-----:R-:W-:-:S06]  /*0680*/  IMAD.WIDE R24, R27, 0x4, R24 ;  /* 0x000000041b187825 */ /* 0x001fcc00078e0218 */
[----:B------:R-:W4:Y:S01]  /*0690*/  LDG.E.128 R24, desc[UR8][R24.64] ;  /* 0x0000000818187981 */ /* 0x000f22000c1e1d00 */
[----:B------:R-:W-:Y:S01]  /*06a0*/  LOP3.LUT R33, R33, UR14, RZ, 0xfc, !PT ;  /* 0x0000000e21217c12 */ /* 0x000fe2000f8efcff */
[----:B------:R-:W0:Y:S04]  /*06b0*/  S2UR UR6, SR_CgaCtaId ;  /* 0x00000000000679c3 */ /* 0x000e280000008800 */
[----:B------:R-:W-:-:S05]  /*06c0*/  VIADD R33, R33, 0x1 ;  /* 0x0000000121217836 */ /* 0x000fca0000000000 */
[----:B------:R-:W-:Y:S01]  /*06d0*/  ISETP.GE.AND P5, PT, R33, UR13, PT ;  /* 0x0000000d21007c0c */ /* 0x000fe2000bfa6270 */
[C---:B------:R-:W-:Y:S01]  /*06e0*/  VIADD R33, R81.reuse, 0x1 ;  /* 0x0000000151217836 */ /* 0x040fe20000000000 */
[----:B------:R-:W-:-:S04]  /*06f0*/  ISETP.GE.AND P2, PT, R81, UR11, PT ;  /* 0x0000000b51007c0c */ /* 0x000fc8000bf46270 */
[----:B------:R-:W-:Y:S01]  /*0700*/  ISETP.GE.AND P1, PT, R33, UR11, PT ;  /* 0x0000000b21007c0c */ /* 0x000fe2000bf26270 */
[----:B------:R-:W-:Y:S01]  /*0710*/  IMAD.SHL.U32 R33, R38, 0x200, RZ ;  /* 0x0000020026217824 */ /* 0x000fe200078e00ff */
[C---:B------:R-:W-:Y:S02]  /*0720*/  ISETP.LT.AND P2, PT, R92.reuse, UR13, !P2 ;  /* 0x0000000d5c007c0c */ /* 0x040fe4000d741270 */
[----:B------:R-:W-:Y:S02]  /*0730*/  ISETP.LT.AND P5, PT, R35, UR12, !P5 ;  /* 0x0000000c23007c0c */ /* 0x000fe4000efa1270 */
[----:B------:R-:W-:Y:S02]  /*0740*/  ISETP.LT.AND P1, PT, R92, UR13, !P1 ;  /* 0x0000000d5c007c0c */ /* 0x000fe4000cf21270 */
[----:B------:R-:W-:Y:S01]  /*0750*/  LOP3.LUT R35, R33, 0x200, RZ, 0xc0, !PT ;  /* 0x0000020021237812 */ /* 0x000fe200078ec0ff */
[----:B------:R-:W-:Y:S02]  /*0760*/  UMOV UR5, 0x400 ;  /* 0x0000040000057882 */ /* 0x000fe40000000000 */
[----:B0-----:R-:W-:-:S02]  /*0770*/  ULEA UR7, UR6, UR5, 0x18 ;  /* 0x0000000506077291 */ /* 0x001fc4000f8ec0ff */
[----:B------:R-:W-:-:S05]  /*0780*/  IMAD.IADD R34, R34, 0x1, R35 ;  /* 0x0000000122227824 */ /* 0x000fca00078e0223 */
[----:B------:R-:W-:Y:S02]  /*0790*/  LEA R92, R34, UR7, 0x2 ;  /* 0x00000007225c7c11 */ /* 0x000fe4000f8e10ff */
[----:B------:R-:W0:Y:S01]  /*07a0*/  @!P2 LDC R34, c[0x0][0x360] ;  /* 0x0000d800ff22ab82 */ /* 0x000e220000000800 */
[----:B-----5:R-:W-:-:S07]  /*07b0*/  @!P4 IMAD R30, R77, R30, R90 ;  /* 0x0000001e4d1ec224 */ /* 0x020fce00078e025a */
[----:B------:R-:W1:Y:S01]  /*07c0*/  @!P1 LDC R33, c[0x0][0x360] ;  /* 0x0000d800ff219b82 */ /* 0x000e620000000800 */
[----:B------:R-:W5:Y:S01]  /*07d0*/  LDCU UR10, c[0x0][0x360] ;  /* 0x00006c00ff0a77ac */ /* 0x000f620008000800 */
[----:B------:R-:W-:Y:S02]  /*07e0*/  @P4 IMAD R81, R77, R32, R90 ;  /* 0x000000204d514224 */ /* 0x000fe400078e025a */
[----:B------:R-:W-:Y:S01]  /*07f0*/  @!P4 IMAD.SHL.U32 R32, R30, 0x200, RZ ;  /* 0x000002001e20c824 */ /* 0x000fe200078e00ff */
[----:B------:R-:W-:-:S04]  /*0800*/  @P5 LEA.HI R38, R38, R35, RZ, 0x1f ;  /* 0x0000002326265211 */ /* 0x000fc800078ff8ff */
[----:B------:R-:W-:Y:S01]  /*0810*/  @!P4 LOP3.LUT R35, R32, 0x200, RZ, 0xc0, !PT ;  /* 0x000002002023c812 */ /* 0x000fe200078ec0ff */
[----:B------:R-:W-:Y:S03]  /*0820*/  @!P5 STS [R92+0x200], RZ ;  /* 0x000200ff5c00d388 */ /* 0x000fe60000000800 */
[----:B------:R-:W-:Y:S01]  /*0830*/  @!P4 LEA.HI R32, R30, R35, RZ, 0x1f ;  /* 0x000000231e20c211 */ /* 0x000fe200078ff8ff */
[----:B-----5:R-:W-:Y:S02]  /*0840*/  IMAD R30, R77, UR10, R90 ;  /* 0x0000000a4d1e7c24 */ /* 0x020fe4000f8e025a */
[----:B------:R-:W-:Y:S01]  /*0850*/  @P4 IMAD.SHL.U32 R85, R81, 0x200, RZ ;  /* 0x0000020051554824 */ /* 0x000fe200078e00ff */
[----:B------:R-:W-:-:S04]  /*0860*/  UIADD3 UR5, UPT, UPT, UR5, 0x1000, URZ ;  /* 0x0000100005057890 */ /* 0x000fc8000fffe0ff */
[----:B------:R-:W-:Y:S01]  /*0870*/  @P4 LOP3.LUT R85, R85, 0x200, RZ, 0xc0, !PT ;  /* 0x0000020055554812 */ /* 0x000fe200078ec0ff */
[----:B------:R-:W-:Y:S01]  /*0880*/  ULEA UR6, UR6, UR5, 0x18 ;  /* 0x0000000506067291 */ /* 0x000fe2000f8ec0ff */
[----:B------:R-:W-:Y:S02]  /*0890*/  @P5 LEA R38, R38, UR7, 0x2 ;  /* 0x0000000726265c11 */ /* 0x000fe4000f8e10ff */
[----:B------:R-:W-:Y:S01]  /*08a0*/  @P4 LEA.HI R35, R81, R85, RZ, 0x1f ;  /* 0x0000005551234211 */ /* 0x000fe200078ff8ff */
[C-C-:B0-----:R-:W-:Y:S01]  /*08b0*/  @!P2 IMAD R34, R77.reuse, R34, R90.reuse ;  /* 0x000000224d22a224 */ /* 0x141fe200078e025a */
[----:B------:R-:W-:Y:S01]  /*08c0*/  @!P4 LEA R32, R32, UR7, 0x2 ;  /* 0x000000072020cc11 */ /* 0x000fe2000f8e10ff */
[----:B-1----:R-:W-:Y:S01]  /*08d0*/  @!P1 IMAD R33, R77, R33, R90 ;  /* 0x000000214d219224 */ /* 0x002fe200078e025a */
[----:B------:R-:W-:Y:S02]  /*08e0*/  @P4 LEA R35, R35, UR7, 0x2 ;  /* 0x0000000723234c11 */ /* 0x000fe4000f8e10ff */
[----:B------:R-:W-:-:S02]  /*08f0*/  @!P2 LEA R34, R34, UR6, 0x4 ;  /* 0x000000062222ac11 */ /* 0x000fc4000f8e20ff */
[----:B------:R-:W-:Y:S01]  /*0900*/  @!P1 LEA R33, R33, UR6, 0x4 ;  /* 0x0000000621219c11 */ /* 0x000fe2000f8e20ff */
[----:B------:R-:W-:Y:S01]  /*0910*/  UMOV UR5, URZ ;  /* 0x000000ff00057c82 */ /* 0x000fe20008000000 */
[----:B--2---:R0:W-:Y:S02]  /*0920*/  STS [R92], R37 ;  /* 0x000000255c007388 */ /* 0x0041e40000000800 */
[----:B0-----:R-:W-:Y:S02]  /*0930*/  IMAD.U32 R92, RZ, RZ, UR14 ;  /* 0x0000000eff5c7e24 */ /* 0x001fe4000f8e00ff */
[----:B------:R-:W-:-:S03]  /*0940*/  IMAD.SHL.U32 R37, R30, 0x4, RZ ;  /* 0x000000041e257824 */ /* 0x000fc600078e00ff */
[----:B------:R-:W-:Y:S02]  /*0950*/  LOP3.LUT R31, R92, 0x4, R31, 0xf8, !PT ;  /* 0x000000045c1f7812 */ /* 0x000fe400078ef81f */
[----:B------:R-:W-:-:S03]  /*0960*/  LOP3.LUT R92, R37, 0x7c, RZ, 0xc0, !PT ;  /* 0x0000007c255c7812 */ /* 0x000fc600078ec0ff */
[----:B------:R-:W-:Y:S02]  /*0970*/  VIADD R31, R31, 0x3 ;  /* 0x000000031f1f7836 */ /* 0x000fe40000000000 */
[----:B------:R-:W-:Y:S01]  /*0980*/  IMAD R79, R79, 0x8, R92 ;  /* 0x000000084f4f7824 */ /* 0x000fe200078e025c */
[----:B------:R-:W-:-:S03]  /*0990*/  SHF.R.U32.HI R92, RZ, 0x1, R36 ;  /* 0x00000001ff5c7819 */ /* 0x000fc60000011624 */
[----:B------:R-:W-:Y:S01]  /*09a0*/  VIADD R37, R79, 0x2 ;  /* 0x000000024f257836 */ /* 0x000fe20000000000 */
[----:B------:R-:W-:Y:S01]  /*09b0*/  ISETP.GE.AND P3, PT, R31, UR13, PT ;  /* 0x0000000d1f007c0c */ /* 0x000fe2000bf66270 */
[----:B------:R-:W-:Y:S02]  /*09c0*/  VIADD R79, R79, 0x3 ;  /* 0x000000034f4f7836 */ /* 0x000fe40000000000 */
[----:B------:R-:W-:Y:S01]  /*09d0*/  IMAD.SHL.U32 R31, R36, 0x200, RZ ;  /* 0x00000200241f7824 */ /* 0x000fe200078e00ff */
[----:B------:R-:W-:Y:S01]  /*09e0*/  ISETP.GE.AND P0, PT, R37, UR11, PT ;  /* 0x0000000b25007c0c */ /* 0x000fe2000bf06270 */
[----:B------:R-:W-:Y:S01]  /*09f0*/  IMAD R39, R39, 0x8, R92 ;  /* 0x0000000827277824 */ /* 0x000fe200078e025c */
[----:B------:R-:W-:Y:S02]  /*0a00*/  LEA.HI R37, R30, UR14, RZ, 0x1b ;  /* 0x0000000e1e257c11 */ /* 0x000fe4000f8fd8ff */
[----:B------:R-:W-:Y:S02]  /*0a10*/  ISETP.GE.AND P6, PT, R79, UR11, PT ;  /* 0x0000000b4f007c0c */ /* 0x000fe4000bfc6270 */
[----:B------:R-:W-:-:S02]  /*0a20*/  LOP3.LUT R31, R31, 0x200, RZ, 0xc0, !PT ;  /* 0x000002001f1f7812 */ /* 0x000fc400078ec0ff */
[----:B------:R-:W-:Y:S02]  /*0a30*/  ISETP.LT.AND P3, PT, R39, UR12, !P3 ;  /* 0x0000000c27007c0c */ /* 0x000fe4000df61270 */
[C---:B------:R-:W-:Y:S02]  /*0a40*/  ISETP.LT.AND P0, PT, R37.reuse, UR13, !P0 ;  /* 0x0000000d25007c0c */ /* 0x040fe4000c701270 */
[----:B------:R-:W-:Y:S01]  /*0a50*/  ISETP.LT.AND P6, PT, R37, UR13, !P6 ;  /* 0x0000000d25007c0c */ /* 0x000fe2000f7c1270 */
[----:B------:R-:W-:Y:S01]  /*0a60*/  IMAD.IADD R31, R92, 0x1, R31 ;  /* 0x000000015c1f7824 */ /* 0x000fe200078e021f */
[----:B---3--:R0:W-:Y:S01]  /*0a70*/  @P5 STS [R38+0x200], R83 ;  /* 0x0002005326005388 */ /* 0x0081e20000000800 */
[----:B------:R-:W-:-:S03]  /*0a80*/  LEA R36, R36, UR6, 0x4 ;  /* 0x0000000624247c11 */ /* 0x000fc6000f8e20ff */
[----:B------:R-:W-:Y:S01]  /*0a90*/  LEA R92, R31, UR7, 0x2 ;  /* 0x000000071f5c7c11 */ /* 0x000fe2000f8e10ff */
[----:B------:R0:W-:Y:S04]  /*0aa0*/  @!P4 STS [R32+0x400], RZ ;  /* 0x000400ff2000c388 */ /* 0x0001e80000000800 */
[----:B------:R0:W-:Y:S01]  /*0ab0*/  @P4 STS [R35+0x400], R28 ;  /* 0x0004001c23004388 */ /* 0x0001e20000000800 */
[C---:B------:R-:W-:Y:S02]  /*0ac0*/  @!P0 LEA R31, R30.reuse, UR6, 0x4 ;  /* 0x000000061e1f8c11 */ /* 0x040fe4000f8e20ff */
[----:B------:R-:W-:Y:S01]  /*0ad0*/  @!P6 LEA R30, R30, UR6, 0x4 ;  /* 0x000000061e1eec11 */ /* 0x000fe2000f8e20ff */
[----:B------:R0:W-:Y:S04]  /*0ae0*/  @!P3 STS [R92+0x600], RZ ;  /* 0x000600ff5c00b388 */ /* 0x0001e80000000800 */
[----:B------:R0:W-:Y:S04]  /*0af0*/  @P3 STS [R92+0x600], R29 ;  /* 0x0006001d5c003388 */ /* 0x0001e80000000800 */
[----:B----4-:R0:W-:Y:S04]  /*0b00*/  STS.128 [R36], R24 ;  /* 0x0000001824007388 */ /* 0x0101e80000000c00 */
[----:B------:R0:W-:Y:S04]  /*0b10*/  @!P2 STS [R34], RZ ;  /* 0x000000ff2200a388 */ /* 0x0001e80000000800 */
[----:B------:R0:W-:Y:S04]  /*0b20*/  @!P1 STS [R33+0x4], RZ ;  /* 0x000004ff21009388 */ /* 0x0001e80000000800 */
[----:B------:R0:W-:Y:S04]  /*0b30*/  @!P0 STS [R31+0x8], RZ ;  /* 0x000008ff1f008388 */ /* 0x0001e80000000800 */
[----:B------:R0:W-:Y:S01]  /*0b40*/  @!P6 STS [R30+0xc], RZ ;  /* 0x00000cff1e00e388 */ /* 0x0001e20000000800 */
[----:B------:R-:W-:Y:S06]  /*0b50*/  BAR.SYNC.DEFER_BLOCKING 0x0 ;  /* 0x0000000000007b1d */ /* 0x000fec0000010000 */
.L_x_1:
[----:B------:R-:W-:Y:S02]  /*0b60*/  USHF.L.U32 UR10, UR5, 0x7, URZ ;  /* 0x00000007050a7899 */ /* 0x000fe400080006ff */
[----:B------:R-:W-:-:S04]  /*0b70*/  UIADD3 UR5, UPT, UPT, UR5, 0x1, URZ ;  /* 0x0000000105057890 */ /* 0x000fc8000fffe0ff */
[----:B0-----:R-:W-:Y:S01]  /*0b80*/  LEA R24, R90, UR10, 0x3 ;  /* 0x0000000a5a187c11 */ /* 0x001fe2000f8e18ff */
[----:B------:R-:W-:Y:S01]  /*0b90*/  UISETP.NE.AND UP0, UPT, UR5, 0x8, UPT ;  /* 0x000000080500788c */ /* 0x000fe2000bf05270 */
[----:B------:R-:W-:Y:S02]  /*0ba0*/  LEA R25, R77, UR10, 0x3 ;  /* 0x0000000a4d197c11 */ /* 0x000fe4000f8e18ff */
[----:B------:R-:W-:Y:S02]  /*0bb0*/  LEA R79, R24, UR7, 0x2 ;  /* 0x00000007184f7c11 */ /* 0x000fe4000f8e10ff */
[----:B------:R-:W-:-:S03]  /*0bc0*/  LEA R81, R25, UR6, 0x2 ;  /* 0x0000000619517c11 */ /* 0x000fc6000f8e10ff */
[----:B------:R-:W-:Y:S04]  /*0bd0*/  LDS.128 R24, [R79] ;  /* 0x000000004f187984 */ /* 0x000fe80000000c00 */
[----:B------:R-:W0:Y:S04]  /*0be0*/  LDS.128 R28, [R81] ;  /* 0x00000000511c7984 */ /* 0x000e280000000c00 */
[----:B------:R-:W1:Y:S04]  /*0bf0*/  LDS.128 R32, [R79+0x10] ;  /* 0x000010004f207984 */ /* 0x000e680000000c00 */
[----:B------:R-:W2:Y:S01]  /*0c00*/  LDS.128 R36, [R81+0x10] ;  /* 0x0000100051247984 */ /* 0x000ea20000000c00 */
[-C--:B0-----:R-:W-:Y:S01]  /*0c10*/  FFMA R57, R24, R28.reuse, R57 ;  /* 0x0000001c18397223 */ /* 0x081fe20000000039 */
[-C--:B------:R-:W-:Y:S01]  /*0c20*/  FFMA R58, R25, R28.reuse, R58 ;  /* 0x0000001c193a7223 */ /* 0x080fe2000000003a */
[-C--:B------:R-:W-:Y:S01]  /*0c30*/  FFMA R43, R26, R28.reuse, R43 ;  /* 0x0000001c1a2b7223 */ /* 0x080fe2000000002b */
[-C--:B------:R-:W-:Y:S01]  /*0c40*/  FFMA R40, R27, R28.reuse, R40 ;  /* 0x0000001c1b287223 */ /* 0x080fe20000000028 */
[-C--:B-1----:R-:W-:Y:S01]  /*0c50*/  FFMA R13, R32, R28.reuse, R13 ;  /* 0x0000001c200d7223 */ /* 0x082fe2000000000d */
[-C--:B------:R-:W-:Y:S01]  /*0c60*/  FFMA R6, R33, R28.reuse, R6 ;  /* 0x0000001c21067223 */ /* 0x080fe20000000006 */
[-C--:B------:R-:W-:Y:S01]  /*0c70*/  FFMA R61, R34, R28.reuse, R61 ;  /* 0x0000001c223d7223 */ /* 0x080fe2000000003d */
[----:B------:R-:W-:Y:S01]  /*0c80*/  FFMA R74, R35, R28, R74 ;  /* 0x0000001c234a7223 */ /* 0x000fe2000000004a */
[-C--:B------:R-:W-:Y:S01]  /*0c90*/  FFMA R55, R24, R29.reuse, R55 ;  /* 0x0000001d18377223 */ /* 0x080fe20000000037 */
[-C--:B------:R-:W-:Y:S01]  /*0ca0*/  FFMA R56, R25, R29.reuse, R56 ;  /* 0x0000001d19387223 */ /* 0x080fe20000000038 */
[-C--:B------:R-:W-:Y:S01]  /*0cb0*/  FFMA R41, R26, R29.reuse, R41 ;  /* 0x0000001d1a297223 */ /* 0x080fe20000000029 */
[-C--:B------:R-:W-:Y:S01]  /*0cc0*/  FFMA R22, R27, R29.reuse, R22 ;  /* 0x0000001d1b167223 */ /* 0x080fe20000000016 */
[-C--:B------:R-:W-:Y:S01]  /*0cd0*/  FFMA R11, R32, R29.reuse, R11 ;  /* 0x0000001d200b7223 */ /* 0x080fe2000000000b */
        /* <DEDUP_REMOVED lines=19> */
[C---:B--2---:R-:W-:Y:S01]  /*0e10*/  FFMA R49, R24.reuse, R36, R49 ;  /* 0x0000002418317223 */ /* 0x044fe20000000031 */
[C---:B------:R-:W-:Y:S01]  /*0e20*/  FFMA R62, R24.reuse, R37, R62 ;  /* 0x00000025183e7223 */ /* 0x040fe2000000003e */
[C---:B------:R-:W-:Y:S01]  /*0e30*/  FFMA R47, R24.reuse, R38, R47 ;  /* 0x00000026182f7223 */ /* 0x040fe2000000002f */
[----:B------:R-:W-:Y:S01]  /*0e40*/  FFMA R60, R24, R39, R60 ;  /* 0x00000027183c7223 */ /* 0x000fe2000000003c */
[C---:B------:R-:W-:Y:S01]  /*0e50*/  FFMA R50, R25.reuse, R36, R50 ;  /* 0x0000002419327223 */ /* 0x040fe20000000032 */
        /* <DEDUP_REMOVED lines=27> */
[----:B------:R-:W-:Y:S06]  /*1010*/  BRA.U UP0, `(.L_x_1) ;  /* 0xfffffff900d07547 */ /* 0x000fec000b83ffff */
[----:B------:R-:W-:Y:S01]  /*1020*/  BAR.SYNC.DEFER_BLOCKING 0x0 ;  /* 0x0000000000007b1d */ /* 0x000fe20000010000 */
[----:B------:R-:W-:Y:S02]  /*1030*/  UIADD3 UR5, UPT, UPT, UR13, 0x7, URZ ;  /* 0x000000070d057890 */ /* 0x000fe4000fffe0ff */
[----:B------:R-:W-:Y:S02]  /*1040*/  UIADD3 UR4, UPT, UPT, UR4, 0x1, URZ ;  /* 0x0000000104047890 */ /* 0x000fe4000fffe0ff */
[----:B------:R-:W-:-:S04]  /*1050*/  USHF.R.U32.HI UR5, URZ, 0x3, UR5 ;  /* 0x00000003ff057899 */ /* 0x000fc80008011605 */
[----:B------:R-:W-:-:S09]  /*1060*/  UISETP.NE.AND UP0, UPT, UR4, UR5, UPT ;  /* 0x000000050400728c */ /* 0x000fd2000bf05270 */
[----:B------:R-:W-:Y:S05]  /*1070*/  BRA.U UP0, `(.L_x_2) ;  /* 0xfffffff100b47547 */ /* 0x000fea000b83ffff */
.L_x_0:
[----:B------:R-:W1:Y:S01]  /*1080*/  S2UR UR7, SR_CTAID.Y ;  /* 0x00000000000779c3 */ /* 0x000e620000002600 */
[----:B------:R-:W2:Y:S01]  /*1090*/  LDCU UR4, c[0x0][0x360] ;  /* 0x00006c00ff0477ac */ /* 0x000ea20008000800 */
[----:B------:R-:W3:Y:S01]  /*10a0*/  S2R R26, SR_TID.X ;  /* 0x00000000001a7919 */ /* 0x000ee20000002100 */
[----:B------:R-:W1:Y:S01]  /*10b0*/  LDCU UR5, c[0x0][0x364] ;  /* 0x00006c80ff0577ac */ /* 0x000e620008000800 */
[----:B------:R-:W4:Y:S04]  /*10c0*/  S2R R27, SR_TID.Y ;  /* 0x00000000001b7919 */ /* 0x000f280000002200 */
[----:B------:R-:W2:Y:S01]  /*10d0*/  S2UR UR6, SR_CTAID.X ;  /* 0x00000000000679c3 */ /* 0x000ea20000002500 */
[----:B------:R-:W5:Y:S01]  /*10e0*/  LDCU UR17, c[0x0][0x3a0] ;  /* 0x00007400ff1177ac */ /* 0x000f620008000800 */
[----:B------:R-:W0:Y:S06]  /*10f0*/  LDCU UR18, c[0x0][0x398] ;  /* 0x00007300ff1277ac */ /* 0x000e2c0008000800 */
[----:B------:R-:W0:Y:S01]  /*1100*/  LDC.64 R24, c[0x0][0x390] ;  /* 0x0000e400ff187b82 */ /* 0x000e220000000a00 */
[----:B-1----:R-:W-:-:S04]  /*1110*/  UIMAD UR5, UR7, UR5, URZ ;  /* 0x00000005070572a4 */ /* 0x002fc8000f8e02ff */
[----:B------:R-:W-:Y:S02]  /*1120*/  USHF.L.U32 UR5, UR5, 0x3, URZ ;  /* 0x0000000305057899 */ /* 0x000fe400080006ff */
[----:B--2---:R-:W-:Y:S02]  /*1130*/  UIMAD UR4, UR6, UR4, URZ ;  /* 0x00000004060472a4 */ /* 0x004fe4000f8e02ff */
[----:B------:R-:W-:Y:S02]  /*1140*/  UIADD3 UR11, UPT, UPT, UR5, 0x1, URZ ;  /* 0x00000001050b7890 */ /* 0x000fe4000fffe0ff */
[----:B------:R-:W-:Y:S02]  /*1150*/  USHF.L.U32 UR4, UR4, 0x3, URZ ;  /* 0x0000000304047899 */ /* 0x000fe400080006ff */
[----:B-----5:R-:W-:Y:S02]  /*1160*/  UISETP.GE.AND UP1, UPT, UR5, UR17, UPT ;  /* 0x000000110500728c */ /* 0x020fe4000bf26270 */
[----:B----4-:R-:W-:Y:S01]  /*1170*/  LEA R27, R27, UR5, 0x3 ;  /* 0x000000051b1b7c11 */ /* 0x010fe2000f8e18ff */
[----:B------:R-:W-:-:S02]  /*1180*/  UIADD3 UR7, UPT, UPT, UR5, 0x3, URZ ;  /* 0x0000000305077890 */ /* 0x000fc4000fffe0ff */
[----:B------:R-:W-:Y:S01]  /*1190*/  UISETP.GE.AND UP2, UPT, UR11, UR17, UPT ;  /* 0x000000110b00728c */ /* 0x000fe2000bf46270 */
[----:B---3--:R-:W-:Y:S01]  /*11a0*/  LEA R26, R26, UR4, 0x3 ;  /* 0x000000041a1a7c11 */ /* 0x008fe2000f8e18ff */
[----:B0-----:R-:W-:Y:S02]  /*11b0*/  UISETP.LT.AND UP1, UPT, UR4, UR18, !UP1 ;  /* 0x000000120400728c */ /* 0x001fe4000cf21270 */
[----:B------:R-:W-:Y:S02]  /*11c0*/  UISETP.GE.AND UP5, UPT, UR7, UR17, UPT ;  /* 0x000000110700728c */ /* 0x000fe4000bfa6270 */
[----:B------:R-:W-:Y:S01]  /*11d0*/  UISETP.GE.OR UP3, UPT, UR4, UR18, UP2 ;  /* 0x000000120400728c */ /* 0x000fe20009766670 */
[----:B------:R-:W-:Y:S01]  /*11e0*/  IMAD R29, R26, UR17, R27 ;  /* 0x000000111a1d7c24 */ /* 0x000fe2000f8e021b */
[----:B------:R-:W-:Y:S01]  /*11f0*/  UIADD3 UR13, UPT, UPT, UR5, 0x5, URZ ;  /* 0x00000005050d7890 */ /* 0x000fe2000fffe0ff */
[----:B------:R-:W-:Y:S01]  /*1200*/  PLOP3.LUT P4, PT, PT, PT, UP1, 0x80, 0x8 ;  /* 0x000000000008781c */ /* 0x000fe20003f8f018 */
[----:B------:R-:W-:Y:S01]  /*1210*/  UISETP.GE.OR UP1, UPT, UR4, UR18, UP5 ;  /* 0x000000120400728c */ /* 0x000fe2000af26670 */
[----:B------:R-:W-:Y:S01]  /*1220*/  IMAD.WIDE R26, R29, 0x4, R24 ;  /* 0x000000041d1a7825 */ /* 0x000fe200078e0218 */
[----:B------:R-:W-:Y:S01]  /*1230*/  PLOP3.LUT P6, PT, PT, PT, UP3, 0x80, 0x8 ;  /* 0x000000000008781c */ /* 0x000fe20003fcf038 */
[----:B------:R-:W-:-:S02]  /*1240*/  UISETP.GE.AND UP3, UPT, UR13, UR17, UPT ;  /* 0x000000110d00728c */ /* 0x000fc4000bf66270 */
[----:B------:R-:W-:Y:S01]  /*1250*/  UIADD3 UR13, UPT, UPT, UR4, 0x1, URZ ;  /* 0x00000001040d7890 */ /* 0x000fe2000fffe0ff */
[----:B------:R-:W-:Y:S01]  /*1260*/  PLOP3.LUT P3, PT, PT, PT, UP1, 0x80, 0x8 ;  /* 0x000000000008781c */ /* 0x000fe20003f6f018 */
[----:B------:R-:W-:Y:S01]  /*1270*/  UISETP.GE.OR UP1, UPT, UR4, UR18, UP3 ;  /* 0x000000120400728c */ /* 0x000fe20009f26670 */
[----:B------:R-:W-:Y:S01]  /*1280*/  VIADD R31, R29, UR17 ;  /* 0x000000111d1f7c36 */ /* 0x000fe20008000000 */
[----:B------:R-:W-:Y:S02]  /*1290*/  UISETP.GE.AND UP6, UPT, UR5, UR17, UPT ;  /* 0x000000110500728c */ /* 0x000fe4000bfc6270 */
[----:B------:R-:W-:Y:S01]  /*12a0*/  UIADD3 UR6, UPT, UPT, UR5, 0x2, URZ ;  /* 0x0000000205067890 */ /* 0x000fe2000fffe0ff */
[----:B------:R-:W-:Y:S01]  /*12b0*/  @P4 STG.E desc[UR8][R26.64], R57 ;  /* 0x000000391a004986 */ /* 0x000fe2000c101908 */
[----:B------:R-:W-:Y:S01]  /*12c0*/  PLOP3.LUT P1, PT, PT, PT, UP1, 0x80, 0x8 ;  /* 0x000000000008781c */ /* 0x000fe20003f2f018 */
[----:B------:R-:W-:Y:S01]  /*12d0*/  UISETP.GE.OR UP1, UPT, UR13, UR18, UP6 ;  /* 0x000000120d00728c */ /* 0x000fe2000b726670 */
[C---:B------:R-:W-:Y:S01]  /*12e0*/  IMAD.WIDE R28, R31.reuse, 0x4, R24 ;  /* 0x000000041f1c7825 */ /* 0x040fe200078e0218 */
[----:B------:R-:W-:Y:S01]  /*12f0*/  UISETP.GE.AND UP0, UPT, UR6, UR17, UPT ;  /* 0x000000110600728c */ /* 0x000fe2000bf06270 */
[----:B------:R-:W-:Y:S01]  /*1300*/  @!P6 STG.E desc[UR8][R26.64+0x4], R55 ;  /* 0x000004371a00e986 */ /* 0x000fe2000c101908 */
[----:B------:R-:W-:Y:S01]  /*1310*/  UIADD3 UR14, UPT, UPT, UR4, 0x2, URZ ;  /* 0x00000002040e7890 */ /* 0x000fe2000fffe0ff */
[----:B------:R-:W-:Y:S01]  /*1320*/  VIADD R31, R31, UR17 ;  /* 0x000000111f1f7c36 */ /* 0x000fe20008000000 */
[----:B------:R-:W-:Y:S01]  /*1330*/  UP2UR UR10, UPR, URZ, 0x4 ;  /* 0x00000004ff0a7883 */ /* 0x000fe20008000000 */
[----:B------:R-:W-:Y:S01]  /*1340*/  PLOP3.LUT P5, PT, PT, PT, UP1, 0x80, 0x8 ;  /* 0x000000000008781c */ /* 0x000fe20003faf018 */
[----:B------:R-:W-:Y:S01]  /*1350*/  UISETP.GE.OR UP2, UPT, UR4, UR18, UP0 ;  /* 0x000000120400728c */ /* 0x000fe20008746670 */
[----:B------:R-:W-:Y:S01]  /*1360*/  @!P3 STG.E desc[UR8][R26.64+0xc], R51 ;  /* 0x00000c331a00b986 */ /* 0x000fe2000c101908 */
[----:B------:R-:W-:-:S02]  /*1370*/  UISETP.GE.OR UP1, UPT, UR14, UR18, UP6 ;  /* 0x000000120e00728c */ /* 0x000fc4000b726670 */
[----:B------:R-:W-:Y:S01]  /*1380*/  UIADD3 UR12, UPT, UPT, UR5, 0x4, URZ ;  /* 0x00000004050c7890 */ /* 0x000fe2000fffe0ff */
[----:B------:R-:W-:Y:S01]  /*1390*/  @!P1 STG.E desc[UR8][R26.64+0x14], R62 ;  /* 0x0000143e1a009986 */ /* 0x000fe2000c101908 */
[----:B------:R-:W-:Y:S01]  /*13a0*/  UIADD3 UR15, UPT, UPT, UR4, 0x3, URZ ;  /* 0x00000003040f7890 */ /* 0x000fe2000fffe0ff */
[----:B------:R-:W-:Y:S01]  /*13b0*/  PLOP3.LUT P0, PT, PT, PT, UP2, 0x80, 0x8 ;  /* 0x000000000008781c */ /* 0x000fe20003f0f028 */
[----:B------:R-:W-:Y:S01]  /*13c0*/  UISETP.GE.AND UP4, UPT, UR12, UR17, UPT ;  /* 0x000000110c00728c */ /* 0x000fe2000bf86270 */
[----:B------:R-:W-:Y:S01]  /*13d0*/  PLOP3.LUT P4, PT, PT, PT, UP1, 0x80, 0x8 ;  /* 0x000000000008781c */ /* 0x000fe20003f8f018 */
[----:B------:R-:W-:Y:S02]  /*13e0*/  UISETP.GE.OR UP1, UPT, UR15, UR18, UP6 ;  /* 0x000000120f00728c */ /* 0x000fe4000b726670 */
[----:B------:R-:W-:Y:S02]  /*13f0*/  UISETP.GE.OR UP2, UPT, UR4, UR18, UP4 ;  /* 0x000000120400728c */ /* 0x000fe4000a746670 */
[----:B------:R-:W-:-:S02]  /*1400*/  UIADD3 UR16, UPT, UPT, UR4, 0x4, URZ ;  /* 0x0000000404107890 */ /* 0x000fc4000fffe0ff */
[----:B------:R-:W-:Y:S01]  /*1410*/  PLOP3.LUT P6, PT, PT, PT, UP1, 0x80, 0x8 ;  /* 0x000000000008781c */ /* 0x000fe20003fcf018 */
[----:B------:R-:W-:Y:S01]  /*1420*/  UIADD3 UR12, UPT, UPT, UR5, 0x6, URZ ;  /* 0x00000006050c7890 */ /* 0x000fe2000fffe0ff */
[----:B------:R-:W-:Y:S01]  /*1430*/  PLOP3.LUT P2, PT, PT, PT, UP2, 0x80, 0x8 ;  /* 0x000000000008781c */ /* 0x000fe20003f4f028 */
[----:B------:R-:W-:Y:S01]  /*1440*/  UISETP.GE.OR UP1, UPT, UR16, UR18, UP6 ;  /* 0x000000121000728c */ /* 0x000fe2000b726670 */
[----:B------:R-:W-:Y:S01]  /*1450*/  @!P0 STG.E desc[UR8][R26.64+0x8], R53 ;  /* 0x000008351a008986 */ /* 0x000fe2000c101908 */
[----:B------:R-:W-:Y:S02]  /*1460*/  UISETP.GE.AND UP2, UPT, UR12, UR17, UPT ;  /* 0x000000110c00728c */ /* 0x000fe4000bf46270 */
[----:B------:R-:W-:Y:S02]  /*1470*/  UIADD3 UR5, UPT, UPT, UR5, 0x7, URZ ;  /* 0x0000000705057890 */ /* 0x000fe4000fffe0ff */
[----:B------:R-:W-:Y:S01]  /*1480*/  PLOP3.LUT P0, PT, PT, PT, UP1, 0x80, 0x8 ;  /* 0x000000000008781c */ /* 0x000fe20003f0f018 */
[----:B------:R-:W-:-:S02]  /*1490*/  UISETP.GE.OR UP1, UPT, UR4, UR18, UP2 ;  /* 0x000000120400728c */ /* 0x000fc40009726670 */
[----:B------:R-:W-:Y:S02]  /*14a0*/  UP2UR UR6, UPR, URZ, 0x1 ;  /* 0x00000001ff067883 */ /* 0x000fe40008000000 */
[----:B------:R-:W-:Y:S01]  /*14b0*/  UP2UR UR7, UPR, URZ, 0x40 ;  /* 0x00000040ff077883 */ /* 0x000fe20008000000 */
[----:B------:R-:W-:Y:S01]  /*14c0*/  @!P2 STG.E desc[UR8][R26.64+0x10], R49 ;  /* 0x000010311a00a986 */ /* 0x000fe2000c101908 */
[----:B------:R-:W-:Y:S01]  /*14d0*/  PLOP3.LUT P3, PT, PT, PT, UP1, 0x80, 0x8 ;  /* 0x000000000008781c */ /* 0x000fe20003f6f018 */
[----:B------:R-:W-:Y:S02]  /*14e0*/  UISETP.GE.AND UP1, UPT, UR5, UR17, UPT ;  /* 0x000000110500728c */ /* 0x000fe4000bf26270 */
[----:B------:R-:W-:Y:S02]  /*14f0*/  UISETP.NE.AND UP6, UPT, UR10, URZ, UPT ;  /* 0x000000ff0a00728c */ /* 0x000fe4000bfc5270 */
[----:B------:R-:W-:Y:S02]  /*1500*/  UISETP.GE.OR UP0, UPT, UR4, UR18, UP1 ;  /* 0x000000120400728c */ /* 0x000fe40008f06670 */
[----:B------:R-:W-:-:S02]  /*1510*/  UISETP.GE.OR UP6, UPT, UR13, UR18, UP6 ;  /* 0x000000120d00728c */ /* 0x000fc4000b7c6670 */
[----:B------:R-:W-:Y:S02]  /*1520*/  UIADD3 UR12, UPT, UPT, UR4, 0x6, URZ ;  /* 0x00000006040c7890 */ /* 0x000fe4000fffe0ff */
[----:B------:R-:W-:Y:S01]  /*1530*/  PLOP3.LUT P2, PT, PT, PT, UP0, 0x80, 0x8 ;  /* 0x000000000008781c */ /* 0x000fe20003f4f008 */
[----:B------:R-:W-:Y:S01]  /*1540*/  UISETP.NE.AND UP0, UPT, UR6, URZ, UPT ;  /* 0x000000ff0600728c */ /* 0x000fe2000bf05270 */
[----:B------:R-:W-:Y:S01]  /*1550*/  PLOP3.LUT P1, PT, PT, PT, UP6, 0x80, 0x8 ;  /* 0x000000000008781c */ /* 0x000fe20003f2f068 */
[----:B------:R-:W-:Y:S02]  /*1560*/  @!P3 STG.E desc[UR8][R26.64+0x18], R47 ;  /* 0x0000182f1a00b986 */ /* 0x000fe4000c101908 */
[----:B------:R-:W-:Y:S02]  /*1570*/  UISETP.GE.OR UP6, UPT, UR13, UR18, UP0 ;  /* 0x000000120d00728c */ /* 0x000fe400087c6670 */
[----:B------:R-:W-:Y:S02]  /*1580*/  UP2UR UR5, UPR, URZ, 0x1 ;  /* 0x00000001ff057883 */ /* 0x000fe40008000000 */
[----:B------:R-:W-:-:S02]  /*1590*/  UISETP.GE.OR UP0, UPT, UR13, UR18, UP5 ;  /* 0x000000120d00728c */ /* 0x000fc4000af06670 */
[----:B------:R-:W-:Y:S01]  /*15a0*/  PLOP3.LUT P3, PT, PT, PT, UP6, 0x80, 0x8 ;  /* 0x000000000008781c */ /* 0x000fe20003f6f068 */
[----:B------:R-:W-:Y:S01]  /*15b0*/  UISETP.NE.AND UP6, UPT, UR7, URZ, UPT ;  /* 0x000000ff0700728c */ /* 0x000fe2000bfc5270 */
[----:B------:R0:W-:Y:S01]  /*15c0*/  @!P2 STG.E desc[UR8][R26.64+0x1c], R60 ;  /* 0x00001c3c1a00a986 */ /* 0x0001e2000c101908 */
[----:B------:R-:W-:Y:S01]  /*15d0*/  UIADD3 UR7, UPT, UPT, UR4, 0x5, URZ ;  /* 0x0000000504077890 */ /* 0x000fe2000fffe0ff */
[----:B------:R-:W-:Y:S01]  /*15e0*/  PLOP3.LUT P2, PT, PT, PT, UP0, 0x80, 0x8 ;  /* 0x000000000008781c */ /* 0x000fe20003f4f008 */
[----:B------:R-:W-:Y:S01]  /*15f0*/  UISETP.GE.OR UP0, UPT, UR13, UR18, UP4 ;  /* 0x000000120d00728c */ /* 0x000fe2000a706670 */
[----:B------:R-:W-:Y:S01]  /*1600*/  @!P1 STG.E desc[UR8][R28.64+0x4], R56 ;  /* 0x000004381c009986 */ /* 0x000fe2000c101908 */
[----:B------:R-:W-:Y:S02]  /*1610*/  UP2UR UR6, UPR, URZ, 0x40 ;  /* 0x00000040ff067883 */ /* 0x000fe40008000000 */
[----:B------:R-:W-:Y:S01]  /*1620*/  UIADD3 UR4, UPT, UPT, UR4, 0x7, URZ ;  /* 0x0000000704047890 */ /* 0x000fe2000fffe0ff */
[----:B------:R-:W-:Y:S01]  /*1630*/  @!P5 STG.E desc[UR8][R28.64], R58 ;  /* 0x0000003a1c00d986 */ /* 0x000fe2000c101908 */
[----:B------:R-:W-:Y:S01]  /*1640*/  PLOP3.LUT P1, PT, PT, PT, UP0, 0x80, 0x8 ;  /* 0x000000000008781c */ /* 0x000fe20003f2f008 */
[----:B------:R-:W-:-:S02]  /*1650*/  UISETP.GE.OR UP0, UPT, UR13, UR18, UP3 ;  /* 0x000000120d00728c */ /* 0x000fc40009f06670 */
[----:B------:R-:W-:Y:S01]  /*1660*/  @!P3 STG.E desc[UR8][R28.64+0x8], R54 ;  /* 0x000008361c00b986 */ /* 0x000fe2000c101908 */
[----:B0-----:R-:W-:-:S03]  /*1670*/  IMAD.WIDE R26, R31, 0x4, R24 ;  /* 0x000000041f1a7825 */ /* 0x001fc600078e0218 */
[----:B------:R-:W-:Y:S01]  /*1680*/  PLOP3.LUT P3, PT, PT, PT, UP0, 0x80, 0x8 ;  /* 0x000000000008781c */ /* 0x000fe20003f6f008 */
[----:B------:R-:W-:Y:S01]  /*1690*/  UISETP.GE.OR UP0, UPT, UR13, UR18, UP2 ;  /* 0x000000120d00728c */ /* 0x000fe20009706670 */
[----:B------:R-:W-:Y:S01]  /*16a0*/  @!P2 STG.E desc[UR8][R28.64+0xc], R52 ;  /* 0x00000c341c00a986 */ /* 0x000fe2000c101908 */
[----:B------:R-:W-:-:S03]  /*16b0*/  VIADD R31, R31, UR17 ;  /* 0x000000111f1f7c36 */ /* 0x000fc60008000000 */
[----:B------:R-:W-:Y:S01]  /*16c0*/  @!P1 STG.E desc[UR8][R28.64+0x10], R50 ;  /* 0x000010321c009986 */ /* 0x000fe2000c101908 */
[----:B------:R-:W-:Y:S01]  /*16d0*/  PLOP3.LUT P2, PT, PT, PT, UP0, 0x80, 0x8 ;  /* 0x000000000008781c */ /* 0x000fe20003f4f008 */
[----:B------:R-:W-:-:S05]  /*16e0*/  UISETP.GE.OR UP0, UPT, UR7, UR18, UP6 ;  /* 0x000000120700728c */ /* 0x000fca000b706670 */
[----:B------:R-:W-:Y:S01]  /*16f0*/  @!P3 STG.E desc[UR8][R28.64+0x14], R48 ;  /* 0x000014301c00b986 */ /* 0x000fe2000c101908 */
[----:B------:R-:W-:Y:S01]  /*1700*/  PLOP3.LUT P1, PT, PT, PT, UP0, 0x80, 0x8 ;  /* 0x000000000008781c */ /* 0x000fe20003f2f008 */
[----:B------:R-:W-:-:S05]  /*1710*/  UISETP.GE.OR UP0, UPT, UR13, UR18, UP1 ;  /* 0x000000120d00728c */ /* 0x000fca0008f06670 */
[----:B------:R-:W-:Y:S01]  /*1720*/  @!P2 STG.E desc[UR8][R28.64+0x18], R45 ;  /* 0x0000182d1c00a986 */ /* 0x000fe2000c101908 */
[----:B------:R-:W-:Y:S01]  /*1730*/  PLOP3.LUT P3, PT, PT, PT, UP0, 0x80, 0x8 ;  /* 0x000000000008781c */ /* 0x000fe20003f6f008 */
[----:B------:R-:W-:Y:S02]  /*1740*/  UISETP.GE.OR UP0, UPT, UR12, UR18, UP6 ;  /* 0x000000120c00728c */ /* 0x000fe4000b706670 */
[----:B------:R-:W-:-:S04]  /*1750*/  UISETP.NE.AND UP6, UPT, UR10, URZ, UPT ;  /* 0x000000ff0a00728c */ /* 0x000fc8000bfc5270 */
[----:B------:R-:W-:Y:S01]  /*1760*/  UISETP.GE.OR UP6, UPT, UR14, UR18, UP6 ;  /* 0x000000120e00728c */ /* 0x000fe2000b7c6670 */
[----:B------:R-:W-:Y:S01]  /*1770*/  PLOP3.LUT P2, PT, PT, PT, UP0, 0x80, 0x8 ;  /* 0x000000000008781c */ /* 0x000fe20003f4f008 */
[----:B------:R-:W-:-:S04]  /*1780*/  UISETP.NE.AND UP0, UPT, UR5, URZ, UPT ;  /* 0x000000ff0500728c */ /* 0x000fc8000bf05270 */
[----:B------:R-:W-:Y:S01]  /*1790*/  PLOP3.LUT P5, PT, PT, PT, UP6, 0x80, 0x8 ;  /* 0x000000000008781c */ /* 0x000fe20003faf068 */
[----:B------:R-:W-:Y:S01]  /*17a0*/  UISETP.GE.OR UP6, UPT, UR14, UR18, UP0 ;  /* 0x000000120e00728c */ /* 0x000fe200087c6670 */
[----:B------:R0:W-:Y:S04]  /*17b0*/  @!P3 STG.E desc[UR8][R28.64+0x1c], R46 ;  /* 0x00001c2e1c00b986 */ /* 0x0001e8000c101908 */
[----:B------:R-:W-:Y:S01]  /*17c0*/  @!P4 STG.E desc[UR8][R26.64], R43 ;  /* 0x0000002b1a00c986 */ /* 0x000fe2000c101908 */
[----:B------:R-:W-:Y:S01]  /*17d0*/  PLOP3.LUT P3, PT, PT, PT, UP6, 0x80, 0x8 ;  /* 0x000000000008781c */ /* 0x000fe20003f6f068 */
[----:B------:R-:W-:-:S05]  /*17e0*/  UISETP.GE.OR UP6, UPT, UR14, UR18, UP5 ;  /* 0x000000120e00728c */ /* 0x000fca000afc6670 */
[----:B------:R-:W-:Y:S01]  /*17f0*/  @!P5 STG.E desc[UR8][R26.64+0x4], R41 ;  /* 0x000004291a00d986 */ /* 0x000fe2000c101908 */
[----:B------:R-:W-:Y:S01]  /*1800*/  PLOP3.LUT P4, PT, PT, PT, UP6, 0x80, 0x8 ;  /* 0x000000000008781c */ /* 0x000fe20003f8f068 */
[----:B------:R-:W-:Y:S01]  /*1810*/  UISETP.GE.OR UP6, UPT, UR14, UR18, UP4 ;  /* 0x000000120e00728c */ /* 0x000fe2000a7c6670 */
[----:B0-----:R-:W-:-:S04]  /*1820*/  IMAD.WIDE R28, R31, 0x4, R24 ;  /* 0x000000041f1c7825 */ /* 0x001fc800078e0218 */
[----:B------:R-:W-:Y:S01]  /*1830*/  @!P3 STG.E desc[UR8][R26.64+0x8], R23 ;  /* 0x000008171a00b986 */ /* 0x000fe2000c101908 */
[----:B------:R-:W-:Y:S01]  /*1840*/  PLOP3.LUT P5, PT, PT, PT, UP6, 0x80, 0x8 ;  /* 0x000000000008781c */ /* 0x000fe20003faf068 */
[----:B------:R-:W-:Y:S01]  /*1850*/  UISETP.GE.OR UP6, UPT, UR14, UR18, UP3 ;  /* 0x000000120e00728c */ /* 0x000fe20009fc6670 */
[----:B------:R-:W-:-:S04]  /*1860*/  VIADD R31, R31, UR17 ;  /* 0x000000111f1f7c36 */ /* 0x000fc80008000000 */
        /* <DEDUP_REMOVED lines=8> */
[----:B------:R-:W-:-:S04]  /*18f0*/  UISETP.NE.AND UP6, UPT, UR6, URZ, UPT ;  /* 0x000000ff0600728c */ /* 0x000fc8000bfc5270 */
[----:B------:R-:W-:Y:S01]  /*1900*/  UISETP.GE.OR UP6, UPT, UR4, UR18, UP6 ;  /* 0x000000120400728c */ /* 0x000fe2000b7c6670 */
[----:B------:R-:W-:Y:S05]  /*1910*/  @!P4 STG.E desc[UR8][R26.64+0x18], R17 ;  /* 0x000018111a00c986 */ /* 0x000fea000c101908 */
[----:B------:R-:W-:Y:S01]  /*1920*/  PLOP3.LUT P3, PT, PT, PT, UP6, 0x80, 0x8 ;  /* 0x000000000008781c */ /* 0x000fe20003f6f068 */
[----:B------:R-:W-:Y:S01]  /*1930*/  UISETP.NE.AND UP6, UPT, UR10, URZ, UPT ;  /* 0x000000ff0a00728c */ /* 0x000fe2000bfc5270 */
[----:B------:R-:W-:Y:S03]  /*1940*/  @!P5 STG.E desc[UR8][R26.64+0x1c], R42 ;  /* 0x00001c2a1a00d986 */ /* 0x000fe6000c101908 */
[----:B------:R-:W-:Y:S01]  /*1950*/  UISETP.GE.OR UP6, UPT, UR15, UR18, UP6 ;  /* 0x000000120f00728c */ /* 0x000fe2000b7c6670 */
[----:B------:R-:W-:Y:S05]  /*1960*/  @!P6 STG.E desc[UR8][R28.64], R40 ;  /* 0x000000281c00e986 */ /* 0x000fea000c101908 */
[----:B------:R-:W-:Y:S01]  /*1970*/  PLOP3.LUT P4, PT, PT, PT, UP6, 0x80, 0x8 ;  /* 0x000000000008781c */ /* 0x000fe20003f8f068 */
[----:B------:R-:W-:-:S06]  /*1980*/  UISETP.GE.OR UP6, UPT, UR15, UR18, UP0 ;  /* 0x000000120f00728c */ /* 0x000fcc00087c6670 */
[----:B------:R-:W-:Y:S01]  /*1990*/  PLOP3.LUT P5, PT, PT, PT, UP6, 0x80, 0x8 ;  /* 0x000000000008781c */ /* 0x000fe20003faf068 */
[----:B------:R-:W-:-:S05]  /*19a0*/  UISETP.GE.OR UP6, UPT, UR15, UR18, UP5 ;  /* 0x000000120f00728c */ /* 0x000fca000afc6670 */
        /* <DEDUP_REMOVED lines=9> */
[----:B------:R0:W-:Y:S01]  /*1a40*/  @!P4 STG.E desc[UR8][R28.64+0x10], R16 ;  /* 0x000010101c00c986 */ /* 0x0001e2000c101908 */
[----:B------:R-:W-:Y:S01]  /*1a50*/  PLOP3.LUT P6, PT, PT, PT, UP6, 0x80, 0x8 ;  /* 0x000000000008781c */ /* 0x000fe20003fcf068 */
[----:B------:R-:W-:-:S05]  /*1a60*/  UISETP.GE.OR UP6, UPT, UR15, UR18, UP1 ;  /* 0x000000120f00728c */ /* 0x000fca0008fc6670 */
[----:B------:R-:W-:Y:S01]  /*1a70*/  @!P5 STG.E desc[UR8][R28.64+0x14], R14 ;  /* 0x0000140e1c00d986 */ /* 0x000fe2000c101908 */
[----:B------:R-:W-:Y:S01]  /*1a80*/  PLOP3.LUT P4, PT, PT, PT, UP6, 0x80, 0x8 ;  /* 0x000000000008781c */ /* 0x000fe20003f8f068 */
[----:B------:R-:W-:Y:S01]  /*1a90*/  UISETP.NE.AND UP6, UPT, UR10, URZ, UPT ;  /* 0x000000ff0a00728c */ /* 0x000fe2000bfc5270 */
[----:B0-----:R-:W-:-:S03]  /*1aa0*/  IMAD.WIDE R16, R31, 0x4, R24 ;  /* 0x000000041f107825 */ /* 0x001fc600078e0218 */
[----:B------:R-:W-:Y:S01]  /*1ab0*/  UISETP.GE.OR UP6, UPT, UR16, UR18, UP6 ;  /* 0x000000121000728c */ /* 0x000fe2000b7c6670 */
[----:B------:R-:W-:Y:S01]  /*1ac0*/  @!P6 STG.E desc[UR8][R28.64+0x18], R15 ;  /* 0x0000180f1c00e986 */ /* 0x000fe2000c101908 */
[----:B------:R-:W-:-:S04]  /*1ad0*/  VIADD R31, R31, UR17 ;  /* 0x000000111f1f7c36 */ /* 0x000fc80008000000 */
[----:B------:R-:W-:Y:S01]  /*1ae0*/  PLOP3.LUT P5, PT, PT, PT, UP6, 0x80, 0x8 ;  /* 0x000000000008781c */ /* 0x000fe20003faf068 */
[----:B------:R-:W-:Y:S01]  /*1af0*/  UISETP.GE.OR UP6, UPT, UR16, UR18, UP0 ;  /* 0x000000121000728c */ /* 0x000fe200087c6670 */
[----:B------:R-:W-:Y:S04]  /*1b00*/  @!P4 STG.E desc[UR8][R28.64+0x1c], R12 ;  /* 0x00001c0c1c00c986 */ /* 0x000fe8000c101908 */
[----:B------:R0:W-:Y:S01]  /*1b10*/  @!P0 STG.E desc[UR8][R16.64], R13 ;  /* 0x0000000d10008986 */ /* 0x0001e2000c101908 */
        /* <DEDUP_REMOVED lines=22> */
[----:B------:R-:W-:Y:S01]  /*1c80*/  UISETP.GE.OR UP6, UPT, UR7, UR18, UP0 ;  /* 0x000000120700728c */ /* 0x000fe200087c6670 */
[----:B------:R-:W-:Y:S04]  /*1c90*/  @!P4 STG.E desc[UR8][R16.64+0x1c], R8 ;  /* 0x00001c081000c986 */ /* 0x000fe8000c101908 */
        /* <DEDUP_REMOVED lines=9> */
[----:B------:R1:W-:Y:S01]  /*1d30*/  @!P6 STG.E desc[UR8][R12.64+0xc], R0 ;  /* 0x00000c000c00e986 */ /* 0x0003e2000c101908 */
[----:B------:R-:W-:Y:S01]  /*1d40*/  PLOP3.LUT P1, PT, PT, PT, UP6, 0x80, 0x8 ;  /* 0x000000000008781c */ /* 0x000fe20003f2f068 */
[----:B------:R-:W-:Y:S01]  /*1d50*/  UISETP.GE.OR UP6, UPT, UR7, UR18, UP2 ;  /* 0x000000120700728c */ /* 0x000fe200097c6670 */
[----:B0-----:R-:W-:-:S04]  /*1d60*/  IMAD.WIDE R2, R31, 0x4, R24 ;  /* 0x000000041f027825 */ /* 0x001fc800078e0218 */
[----:B------:R1:W-:Y:S01]  /*1d70*/  @!P4 STG.E desc[UR8][R12.64+0x10], R64 ;  /* 0x000010400c00c986 */ /* 0x0003e2000c101908 */
[----:B------:R-:W-:Y:S01]  /*1d80*/  PLOP3.LUT P0, PT, PT, PT, UP6, 0x80, 0x8 ;  /* 0x000000000008781c */ /* 0x000fe20003f0f068 */
[----:B------:R-:W-:Y:S01]  /*1d90*/  UISETP.GE.OR UP6, UPT, UR7, UR18, UP1 ;  /* 0x000000120700728c */ /* 0x000fe20008fc6670 */
[----:B------:R-:W-:-:S04]  /*1da0*/  VIADD R31, R31, UR17 ;  /* 0x000000111f1f7c36 */ /* 0x000fc80008000000 */
[----:B------:R1:W-:Y:S01]  /*1db0*/  @!P1 STG.E desc[UR8][R12.64+0x14], R66 ;  /* 0x000014420c009986 */ /* 0x0003e2000c101908 */
[----:B------:R-:W-:Y:S01]  /*1dc0*/  PLOP3.LUT P5, PT, PT, PT, UP6, 0x80, 0x8 ;  /* 0x000000000008781c */ /* 0x000fe20003faf068 */
[----:B------:R-:W-:Y:S01]  /*1dd0*/  UISETP.NE.AND UP6, UPT, UR10, URZ, UPT ;  /* 0x000000ff0a00728c */ /* 0x000fe2000bfc5270 */
[----:B------:R-:W-:-:S03]  /*1de0*/  IMAD.WIDE R24, R31, 0x4, R24 ;  /* 0x000000041f187825 */ /* 0x000fc600078e0218 */
[----:B------:R-:W-:Y:S01]  /*1df0*/  UISETP.GE.OR UP6, UPT, UR12, UR18, UP6 ;  /* 0x000000120c00728c */ /* 0x000fe2000b7c6670 */
[----:B------:R1:W-:Y:S05]  /*1e00*/  @!P0 STG.E desc[UR8][R12.64+0x18], R59 ;  /* 0x0000183b0c008986 */ /* 0x0003ea000c101908 */
[----:B------:R-:W-:Y:S01]  /*1e10*/  PLOP3.LUT P6, PT, PT, PT, UP6, 0x80, 0x8 ;  /* 0x000000000008781c */ /* 0x000fe20003fcf068 */
[----:B------:R-:W-:Y:S01]  /*1e20*/  UISETP.GE.OR UP6, UPT, UR12, UR18, UP0 ;  /* 0x000000120c00728c */ /* 0x000fe200087c6670 */
[----:B------:R1:W-:Y:S01]  /*1e30*/  @!P5 STG.E desc[UR8][R12.64+0x1c], R68 ;  /* 0x00001c440c00d986 */ /* 0x0003e2000c101908 */
[----:B------:R-:W-:-:S03]  /*1e40*/  UISETP.GE.OR UP0, UPT, UR4, UR18, UP0 ;  /* 0x000000120400728c */ /* 0x000fc60008706670 */
[----:B------:R1:W-:Y:S01]  /*1e50*/  @!P2 STG.E desc[UR8][R2.64], R61 ;  /* 0x0000003d0200a986 */ /* 0x0003e2000c101908 */
[----:B------:R-:W-:Y:S01]  /*1e60*/  PLOP3.LUT P4, PT, PT, PT, UP6, 0x80, 0x8 ;  /* 0x000000000008781c */ /* 0x000fe20003f8f068 */
[----:B------:R-:W-:Y:S02]  /*1e70*/  UISETP.GE.OR UP6, UPT, UR12, UR18, UP5 ;  /* 0x000000120c00728c */ /* 0x000fe4000afc6670 */
[----:B------:R-:W-:-:S03]  /*1e80*/  UISETP.GE.OR UP5, UPT, UR4, UR18, UP5 ;  /* 0x000000120400728c */ /* 0x000fc6000afa6670 */
[----:B------:R1:W-:Y:S01]  /*1e90*/  @!P6 STG.E desc[UR8][R2.64+0x4], R63 ;  /* 0x0000043f0200e986 */ /* 0x0003e2000c101908 */
[----:B------:R-:W-:Y:S01]  /*1ea0*/  PLOP3.LUT P1, PT, PT, PT, UP6, 0x80, 0x8 ;  /* 0x000000000008781c */ /* 0x000fe20003f2f068 */
[----:B------:R-:W-:Y:S02]  /*1eb0*/  UISETP.GE.OR UP6, UPT, UR12, UR18, UP4 ;  /* 0x000000120c00728c */ /* 0x000fe4000a7c6670 */
[----:B------:R-:W-:-:S03]  /*1ec0*/  UISETP.GE.OR UP4, UPT, UR4, UR18, UP4 ;  /* 0x000000120400728c */ /* 0x000fc6000a786670 */
[----:B------:R1:W-:Y:S01]  /*1ed0*/  @!P4 STG.E desc[UR8][R2.64+0x8], R65 ;  /* 0x000008410200c986 */ /* 0x0003e2000c101908 */
[----:B------:R-:W-:Y:S01]  /*1ee0*/  PLOP3.LUT P0, PT, PT, PT, UP6, 0x80, 0x8 ;  /* 0x000000000008781c */ /* 0x000fe20003f0f068 */
[----:B------:R-:W-:Y:S01]  /*1ef0*/  UISETP.GE.OR UP6, UPT, UR12, UR18, UP3 ;  /* 0x000000120c00728c */ /* 0x000fe20009fc6670 */
[----:B------:R-:W-:Y:S01]  /*1f00*/  PLOP3.LUT P4, PT, PT, PT, UP5, 0x80, 0x8 ;  /* 0x000000000008781c */ /* 0x000fe20003f8f058 */
        /* <DEDUP_REMOVED lines=13> */
[----:B------:R-:W-:Y:S01]  /*1fe0*/  UISETP.GE.AND UP6, UPT, UR11, UR17, UPT ;  /* 0x000000110b00728c */ /* 0x000fe2000bfc6270 */
[----:B------:R-:W-:-:S03]  /*1ff0*/  PLOP3.LUT P5, PT, PT, PT, UP0, 0x80, 0x8 ;  /* 0x000000000008781c */ /* 0x000fc60003faf008 */
[----:B------:R-:W-:Y:S01]  /*2000*/  UISETP.GE.OR UP6, UPT, UR4, UR18, UP6 ;  /* 0x000000120400728c */ /* 0x000fe2000b7c6670 */
[----:B------:R1:W-:Y:S01]  /*2010*/  @!P2 STG.E desc[UR8][R2.64+0x18], R71 ;  /* 0x000018470200a986 */ /* 0x0003e2000c101908 */
[----:B------:R-:W-:-:S06]  /*2020*/  PLOP3.LUT P2, PT, PT, PT, UP4, 0x80, 0x8 ;  /* 0x000000000008781c */ /* 0x000fcc0003f4f048 */
[----:B------:R1:W-:Y:S01]  /*2030*/  @!P6 STG.E desc[UR8][R2.64+0x1c], R72 ;  /* 0x00001c480200e986 */ /* 0x0003e2000c101908 */
[----:B------:R-:W-:-:S03]  /*2040*/  PLOP3.LUT P6, PT, PT, PT, UP6, 0x80, 0x8 ;  /* 0x000000000008781c */ /* 0x000fc60003fcf068 */
[----:B------:R1:W-:Y:S01]  /*2050*/  @!P3 STG.E desc[UR8][R24.64], R74 ;  /* 0x0000004a1800b986 */ /* 0x0003e2000c101908 */
[----:B------:R-:W-:-:S03]  /*2060*/  PLOP3.LUT P3, PT, PT, PT, UP1, 0x80, 0x8 ;  /* 0x000000000008781c */ /* 0x000fc60003f6f018 */
[----:B------:R1:W-:Y:S04]  /*2070*/  @!P5 STG.E desc[UR8][R24.64+0x8], R78 ;  /* 0x0000084e1800d986 */ /* 0x0003e8000c101908 */
[----:B------:R1:W-:Y:S04]  /*2080*/  @!P4 STG.E desc[UR8][R24.64+0xc], R80 ;  /* 0x00000c501800c986 */ /* 0x0003e8000c101908 */
[----:B------:R1:W-:Y:S04]  /*2090*/  @!P6 STG.E desc[UR8][R24.64+0x4], R76 ;  /* 0x0000044c1800e986 */ /* 0x0003e8000c101908 */
[----:B------:R1:W-:Y:S04]  /*20a0*/  @!P2 STG.E desc[UR8][R24.64+0x10], R82 ;  /* 0x000010521800a986 */ /* 0x0003e8000c101908 */
[----:B------:R1:W-:Y:S04]  /*20b0*/  @!P1 STG.E desc[UR8][R24.64+0x14], R84 ;  /* 0x0000145418009986 */ /* 0x0003e8000c101908 */
[----:B------:R1:W-:Y:S01]  /*20c0*/  @!P0 STG.E desc[UR8][R24.64+0x18], R73 ;  /* 0x0000184918008986 */ /* 0x0003e2000c101908 */
[----:B------:R-:W-:Y:S05]  /*20d0*/  @P3 EXIT ;  /* 0x000000000000394d */ /* 0x000fea0003800000 */
[----:B------:R-:W-:Y:S01]  /*20e0*/  STG.E desc[UR8][R24.64+0x1c], R86 ;  /* 0x00001c5618007986 */ /* 0x000fe2000c101908 */
[----:B------:R-:W-:Y:S05]  /*20f0*/  EXIT ;  /* 0x000000000000794d */ /* 0x000fea0003800000 */
.L_x_3:
[----:B------:R-:W-:-:S00]  /*2100*/  BRA `(.L_x_3) ;  /* 0xfffffffc00fc7947 */ /* 0x000fc0000383ffff */
[----:B------:R-:W-:-:S00]  /*2110*/  NOP ;  /* 0x0000000000007918 */ /* 0x000fc00000000000 */
        /* <DEDUP_REMOVED lines=14> */
.L_x_4:


//--------------------- .nv.shared._Z16matmul_kernel_v7ILi128ELi128ELi8ELi8ELi8EEvPfS0_S0_iii --------------------------
	.section	.nv.shared._Z16matmul_kernel_v7ILi128ELi128ELi8ELi8ELi8EEvPfS0_S0_iii,"aw",@nobits
	.sectionflags	@""
	.align	4
.nv.shared._Z16matmul_kernel_v7ILi128ELi128ELi8ELi8ELi8EEvPfS0_S0_iii:
	.zero		9216


//--------------------- .nv.shared.reserved.0     --------------------------
	.section	.nv.shared.reserved.0,"aw",@nobits
	.weak		__nv_reservedSMEM_offset_0_alias
	.size		__nv_reservedSMEM_offset_0_alias, 0, 64
	.other		__nv_reservedSMEM_offset_0_alias,@"STO_CUDA_RESERVED_SHARED STV_DEFAULT"
__nv_reservedSMEM_offset_0_alias:
	.zero		0
	.zero		64


//--------------------- .nv.constant0._Z16matmul_kernel_v7ILi128ELi128ELi8ELi8ELi8EEvPfS0_S0_iii --------------------------
	.section	.nv.constant0._Z16matmul_kernel_v7ILi128ELi128ELi8ELi8ELi8EEvPfS0_S0_iii,"a",@progbits
	.sectionflags	@""
	.align	4
.nv.constant0._Z16matmul_kernel_v7ILi128ELi128ELi8ELi8ELi8EEvPfS0_S0_iii:
	.zero		932


//--------------------- SYMBOLS --------------------------

	.type		.nv.reservedSmem.offset0,@object
	.size		.nv.reservedSmem.offset0,0x4
	.type		.nv.reservedSmem.cap,@object
	.size		.nv.reservedSmem.cap,0x4
